//
// Generated by NVIDIA NVVM Compiler
//
// Compiler Build ID: CL-36424714
// Cuda compilation tools, release 13.0, V13.0.88
// Based on NVVM 20.0.0
//

.version 9.0
.target sm_100
.address_size 64

	// .globl	_Z20generate_multinomialPfiiPii
.global .align 4 .b8 precalc_xorwow_matrix[102400];
.global .align 4 .b8 precalc_xorwow_offset_matrix[102400];
.global .align 4 .b8 mrg32k3aM1[2304];
.global .align 4 .b8 mrg32k3aM2[2304];
.global .align 4 .b8 mrg32k3aM1SubSeq[2016];
.global .align 4 .b8 mrg32k3aM2SubSeq[2016];
.global .align 4 .b8 mrg32k3aM1Seq[2304];
.global .align 4 .b8 mrg32k3aM2Seq[2304];
.const .align 8 .b8 __cr_lgamma_table[72];
.const .align 4 .u32 BumpDuration = 30;

.visible .entry _Z20generate_multinomialPfiiPii(
	.param .u64 .ptr .align 1 _Z20generate_multinomialPfiiPii_param_0,
	.param .u32 _Z20generate_multinomialPfiiPii_param_1,
	.param .u32 _Z20generate_multinomialPfiiPii_param_2,
	.param .u64 .ptr .align 1 _Z20generate_multinomialPfiiPii_param_3,
	.param .u32 _Z20generate_multinomialPfiiPii_param_4
)
{
	.reg .pred 	%p<5>;
	.reg .b32 	%r<53>;
	.reg .b32 	%f<7>;
	.reg .b64 	%rd<9>;
	.reg .b64 	%fd<4>;

	ld.param.u64 	%rd3, [_Z20generate_multinomialPfiiPii_param_0];
	ld.param.u32 	%r21, [_Z20generate_multinomialPfiiPii_param_1];
	ld.param.u32 	%r22, [_Z20generate_multinomialPfiiPii_param_2];
	ld.param.u64 	%rd4, [_Z20generate_multinomialPfiiPii_param_3];
	ld.param.u32 	%r23, [_Z20generate_multinomialPfiiPii_param_4];
	mov.u32 	%r24, %tid.x;
	mov.u32 	%r25, %ctaid.x;
	mov.u32 	%r26, %ntid.x;
	mad.lo.s32 	%r1, %r25, %r26, %r24;
	shl.b32 	%r27, %r22, 3;
	setp.ge.s32 	%p1, %r1, %r27;
	@%p1 bra 	$L__BB0_4;
	cvta.to.global.u64 	%rd5, %rd3;
	add.s32 	%r2, %r23, %r1;
	xor.b32  	%r3, %r2, -1429050551;
	mul.wide.s32 	%rd6, %r1, 4;
	add.s64 	%rd1, %rd5, %rd6;
	ld.global.f32 	%f1, [%rd1];
	cvt.rzi.s32.f32 	%r28, %f1;
	setp.lt.s32 	%p2, %r28, 1;
	@%p2 bra 	$L__BB0_4;
	rem.s32 	%r30, %r1, %r22;
	mul.lo.s32 	%r31, %r3, 1099087573;
	setp.gt.s32 	%p3, %r2, -1;
	selp.b32 	%r32, -644748465, -1947113066, %p3;
	add.s32 	%r48, %r31, 5783321;
	xor.b32  	%r49, %r32, 88675123;
	add.s32 	%r50, %r32, 521288629;
	xor.b32  	%r51, %r31, 362436069;
	add.s32 	%r52, %r31, 123456789;
	cvt.rn.f64.s32 	%fd1, %r21;
	sub.s32 	%r33, %r1, %r30;
	mad.lo.s32 	%r9, %r33, %r21, %r30;
	cvta.to.global.u64 	%rd2, %rd4;
	add.s32 	%r34, %r32, %r31;
	add.s32 	%r47, %r34, 6615241;
	mov.b32 	%r46, 0;
$L__BB0_3:
	mov.u32 	%r14, %r51;
	mov.u32 	%r51, %r50;
	mov.u32 	%r50, %r49;
	mov.u32 	%r49, %r48;
	shr.u32 	%r35, %r52, 2;
	xor.b32  	%r36, %r35, %r52;
	shl.b32 	%r37, %r49, 4;
	shl.b32 	%r38, %r36, 1;
	xor.b32  	%r39, %r37, %r38;
	xor.b32  	%r40, %r39, %r49;
	xor.b32  	%r48, %r40, %r36;
	add.s32 	%r47, %r47, 362437;
	add.s32 	%r41, %r48, %r47;
	cvt.rn.f32.u32 	%f2, %r41;
	fma.rn.f32 	%f3, %f2, 0f2F800000, 0f2F000000;
	mov.f32 	%f4, 0f3F800000;
	sub.f32 	%f5, %f4, %f3;
	cvt.f64.f32 	%fd2, %f5;
	mul.f64 	%fd3, %fd1, %fd2;
	cvt.rzi.s32.f64 	%r42, %fd3;
	mad.lo.s32 	%r43, %r42, %r22, %r9;
	mul.wide.s32 	%rd7, %r43, 4;
	add.s64 	%rd8, %rd2, %rd7;
	atom.global.add.u32 	%r44, [%rd8], 1;
	add.s32 	%r46, %r46, 1;
	ld.global.f32 	%f6, [%rd1];
	cvt.rzi.s32.f32 	%r45, %f6;
	setp.lt.s32 	%p4, %r46, %r45;
	mov.u32 	%r52, %r14;
	@%p4 bra 	$L__BB0_3;
$L__BB0_4:
	ret;

}
	// .globl	_Z28photon_transduction_paralleliiiPfPiS_
.visible .entry _Z28photon_transduction_paralleliiiPfPiS_(
	.param .u32 _Z28photon_transduction_paralleliiiPfPiS__param_0,
	.param .u32 _Z28photon_transduction_paralleliiiPfPiS__param_1,
	.param .u32 _Z28photon_transduction_paralleliiiPfPiS__param_2,
	.param .u64 .ptr .align 1 _Z28photon_transduction_paralleliiiPfPiS__param_3,
	.param .u64 .ptr .align 1 _Z28photon_transduction_paralleliiiPfPiS__param_4,
	.param .u64 .ptr .align 1 _Z28photon_transduction_paralleliiiPfPiS__param_5
)
{
	.local .align 16 .b8 	__local_depot1[32];
	.reg .b64 	%SP;
	.reg .b64 	%SPL;
	.reg .pred 	%p<55>;
	.reg .b32 	%r<468>;
	.reg .b32 	%f<22>;
	.reg .b64 	%rd<43>;
	.reg .b64 	%fd<400>;

	mov.u64 	%SPL, __local_depot1;
	ld.param.u32 	%r149, [_Z28photon_transduction_paralleliiiPfPiS__param_0];
	ld.param.u32 	%r148, [_Z28photon_transduction_paralleliiiPfPiS__param_1];
	ld.param.u32 	%r150, [_Z28photon_transduction_paralleliiiPfPiS__param_2];
	ld.param.u64 	%rd7, [_Z28photon_transduction_paralleliiiPfPiS__param_3];
	ld.param.u64 	%rd6, [_Z28photon_transduction_paralleliiiPfPiS__param_4];
	ld.param.u64 	%rd8, [_Z28photon_transduction_paralleliiiPfPiS__param_5];
	cvta.to.global.u64 	%rd1, %rd8;
	cvta.to.global.u64 	%rd2, %rd7;
	add.u64 	%rd3, %SPL, 0;
	mov.u32 	%r151, %tid.x;
	mov.u32 	%r152, %ctaid.x;
	mov.u32 	%r153, %ntid.x;
	mad.lo.s32 	%r154, %r152, %r153, %r151;
	shr.s32 	%r155, %r149, 31;
	shr.u32 	%r156, %r155, 29;
	add.s32 	%r157, %r149, %r156;
	shr.s32 	%r158, %r157, 3;
	and.b32  	%r159, %r157, -8;
	rem.u32 	%r160, %r154, %r159;
	div.s32 	%r161, %r160, %r158;
	mul.lo.s32 	%r162, %r161, %r158;
	sub.s32 	%r1, %r160, %r162;
	add.s32 	%r163, %r160, %r150;
	xor.b32  	%r164, %r163, -1429050551;
	mul.lo.s32 	%r165, %r164, 1099087573;
	setp.gt.s32 	%p1, %r163, -1;
	selp.b32 	%r166, -644748465, -1947113066, %p1;
	add.s32 	%r167, %r166, %r165;
	add.s32 	%r2, %r167, 6615241;
	add.s32 	%r3, %r165, 123456789;
	xor.b32  	%r4, %r165, 362436069;
	add.s32 	%r5, %r166, 521288629;
	xor.b32  	%r6, %r166, 88675123;
	add.s32 	%r7, %r165, 5783321;
	mov.b32 	%r168, 0;
	st.local.v4.u32 	[%rd3], {%r168, %r168, %r168, %r168};
	st.local.v4.u32 	[%rd3+16], {%r168, %r168, %r168, %r168};
	setp.lt.s32 	%p2, %r148, 1;
	mul.lo.s32 	%r169, %r161, %r148;
	mul.lo.s32 	%r8, %r169, %r149;
	mov.b32 	%r170, 1127219200;
	mov.b32 	%r171, -2147483648;
	mov.b64 	%fd1, {%r171, %r170};
	mul.lo.s32 	%r172, %r1, %r148;
	mad.lo.s32 	%r9, %r169, %r158, %r172;
	@%p2 bra 	$L__BB1_75;
	shl.b32 	%r10, %r1, 3;
	cvta.to.global.u64 	%rd4, %rd6;
	mov.b32 	%r397, 0;
$L__BB1_2:
	add.s32 	%r175, %r10, %r397;
	mad.lo.s32 	%r12, %r175, %r148, %r8;
	mov.b32 	%r398, 0;
	mul.wide.u32 	%rd12, %r397, 4;
	add.s64 	%rd13, %rd3, %rd12;
$L__BB1_3:
	add.s32 	%r176, %r12, %r398;
	mul.wide.s32 	%rd10, %r176, 4;
	add.s64 	%rd11, %rd4, %rd10;
	ld.global.u32 	%r177, [%rd11];
	setp.eq.s32 	%p3, %r177, 0;
	@%p3 bra 	$L__BB1_73;
	ld.local.u32 	%r178, [%rd13];
	setp.ne.s32 	%p4, %r178, 0;
	setp.le.s32 	%p5, %r398, %r178;
	and.pred  	%p6, %p4, %p5;
	@%p6 bra 	$L__BB1_73;
	mov.f64 	%fd377, 0d0000000000000000;
	mov.b32 	%r406, 0;
	mov.u32 	%r407, %r7;
	mov.u32 	%r401, %r6;
	mov.u32 	%r402, %r5;
	mov.u32 	%r419, %r4;
	mov.u32 	%r420, %r3;
	mov.u32 	%r423, %r2;
$L__BB1_6:
	mov.u32 	%r422, %r420;
	mov.u32 	%r421, %r419;
	mov.u32 	%r419, %r401;
	mov.u32 	%r420, %r402;
$L__BB1_7:
	setp.eq.s32 	%p7, %r406, 1;
	mov.b32 	%r406, 0;
	mov.u32 	%r402, %r407;
	mov.f64 	%fd378, %fd377;
	@%p7 bra 	$L__BB1_18;
	shr.u32 	%r182, %r422, 2;
	xor.b32  	%r183, %r182, %r422;
	shl.b32 	%r184, %r407, 4;
	shl.b32 	%r185, %r183, 1;
	xor.b32  	%r186, %r184, %r185;
	xor.b32  	%r187, %r186, %r407;
	xor.b32  	%r28, %r187, %r183;
	add.s32 	%r188, %r423, %r28;
	add.s32 	%r189, %r188, 362437;
	shr.u32 	%r190, %r421, 2;
	xor.b32  	%r191, %r190, %r421;
	shl.b32 	%r192, %r28, 4;
	shl.b32 	%r193, %r191, 1;
	xor.b32  	%r194, %r193, %r192;
	xor.b32  	%r195, %r194, %r191;
	xor.b32  	%r29, %r195, %r28;
	add.s32 	%r196, %r423, %r29;
	add.s32 	%r197, %r196, 724874;
	shr.u32 	%r198, %r420, 2;
	xor.b32  	%r199, %r198, %r420;
	shl.b32 	%r200, %r29, 4;
	shl.b32 	%r201, %r199, 1;
	xor.b32  	%r202, %r201, %r200;
	xor.b32  	%r203, %r202, %r199;
	xor.b32  	%r30, %r203, %r29;
	add.s32 	%r204, %r423, %r30;
	add.s32 	%r205, %r204, 1087311;
	shr.u32 	%r206, %r419, 2;
	xor.b32  	%r207, %r206, %r419;
	shl.b32 	%r208, %r30, 4;
	shl.b32 	%r209, %r207, 1;
	xor.b32  	%r210, %r209, %r208;
	xor.b32  	%r211, %r210, %r207;
	xor.b32  	%r402, %r211, %r30;
	add.s32 	%r423, %r423, 1449748;
	add.s32 	%r212, %r402, %r423;
	cvt.u64.u32 	%rd14, %r189;
	mul.wide.u32 	%rd15, %r197, 2097152;
	xor.b64  	%rd16, %rd15, %rd14;
	cvt.rn.f64.u64 	%fd89, %rd16;
	fma.rn.f64 	%fd372, %fd89, 0d3CA0000000000000, 0d3C90000000000000;
	cvt.u64.u32 	%rd17, %r205;
	mul.wide.u32 	%rd18, %r212, 2097152;
	xor.b64  	%rd19, %rd18, %rd17;
	cvt.rn.f64.u64 	%fd90, %rd19;
	fma.rn.f64 	%fd5, %fd90, 0d3CB0000000000000, 0d3CA0000000000000;
	{
	.reg .b32 %temp; 
	mov.b64 	{%temp, %r413}, %fd372;
	}
	{
	.reg .b32 %temp; 
	mov.b64 	{%r414, %temp}, %fd372;
	}
	setp.gt.s32 	%p8, %r413, 1048575;
	mov.b32 	%r415, -1023;
	@%p8 bra 	$L__BB1_10;
	mul.f64 	%fd372, %fd372, 0d4350000000000000;
	{
	.reg .b32 %temp; 
	mov.b64 	{%temp, %r413}, %fd372;
	}
	{
	.reg .b32 %temp; 
	mov.b64 	{%r414, %temp}, %fd372;
	}
	mov.b32 	%r415, -1077;
$L__BB1_10:
	add.s32 	%r214, %r413, -1;
	setp.lt.u32 	%p9, %r214, 2146435071;
	@%p9 bra 	$L__BB1_12;
	fma.rn.f64 	%fd91, %fd372, 0d7FF0000000000000, 0d7FF0000000000000;
	{
	.reg .b32 %temp; 
	mov.b64 	{%temp, %r215}, %fd372;
	}
	and.b32  	%r216, %r215, 2147483647;
	setp.eq.s32 	%p10, %r216, 0;
	selp.f64 	%fd374, 0dFFF0000000000000, %fd91, %p10;
	bra.uni 	$L__BB1_15;
$L__BB1_12:
	shr.u32 	%r217, %r413, 20;
	add.s32 	%r416, %r415, %r217;
	and.b32  	%r218, %r413, 1048575;
	or.b32  	%r219, %r218, 1072693248;
	mov.b64 	%fd373, {%r414, %r219};
	setp.lt.u32 	%p11, %r219, 1073127583;
	@%p11 bra 	$L__BB1_14;
	{
	.reg .b32 %temp; 
	mov.b64 	{%r220, %temp}, %fd373;
	}
	{
	.reg .b32 %temp; 
	mov.b64 	{%temp, %r221}, %fd373;
	}
	add.s32 	%r222, %r221, -1048576;
	mov.b64 	%fd373, {%r220, %r222};
	add.s32 	%r416, %r416, 1;
$L__BB1_14:
	add.f64 	%fd92, %fd373, 0dBFF0000000000000;
	add.f64 	%fd93, %fd373, 0d3FF0000000000000;
	rcp.approx.ftz.f64 	%fd94, %fd93;
	neg.f64 	%fd95, %fd93;
	fma.rn.f64 	%fd96, %fd95, %fd94, 0d3FF0000000000000;
	fma.rn.f64 	%fd97, %fd96, %fd96, %fd96;
	fma.rn.f64 	%fd98, %fd97, %fd94, %fd94;
	mul.f64 	%fd99, %fd92, %fd98;
	fma.rn.f64 	%fd100, %fd92, %fd98, %fd99;
	mul.f64 	%fd101, %fd100, %fd100;
	fma.rn.f64 	%fd102, %fd101, 0d3EB1380B3AE80F1E, 0d3ED0EE258B7A8B04;
	fma.rn.f64 	%fd103, %fd102, %fd101, 0d3EF3B2669F02676F;
	fma.rn.f64 	%fd104, %fd103, %fd101, 0d3F1745CBA9AB0956;
	fma.rn.f64 	%fd105, %fd104, %fd101, 0d3F3C71C72D1B5154;
	fma.rn.f64 	%fd106, %fd105, %fd101, 0d3F624924923BE72D;
	fma.rn.f64 	%fd107, %fd106, %fd101, 0d3F8999999999A3C4;
	fma.rn.f64 	%fd108, %fd107, %fd101, 0d3FB5555555555554;
	sub.f64 	%fd109, %fd92, %fd100;
	add.f64 	%fd110, %fd109, %fd109;
	neg.f64 	%fd111, %fd100;
	fma.rn.f64 	%fd112, %fd111, %fd92, %fd110;
	mul.f64 	%fd113, %fd98, %fd112;
	mul.f64 	%fd114, %fd101, %fd108;
	fma.rn.f64 	%fd115, %fd114, %fd100, %fd113;
	xor.b32  	%r223, %r416, -2147483648;
	mov.b32 	%r224, 1127219200;
	mov.b64 	%fd116, {%r223, %r224};
	sub.f64 	%fd117, %fd116, %fd1;
	fma.rn.f64 	%fd118, %fd117, 0d3FE62E42FEFA39EF, %fd100;
	fma.rn.f64 	%fd119, %fd117, 0dBFE62E42FEFA39EF, %fd118;
	sub.f64 	%fd120, %fd119, %fd100;
	sub.f64 	%fd121, %fd115, %fd120;
	fma.rn.f64 	%fd122, %fd117, 0d3C7ABC9E3B39803F, %fd121;
	add.f64 	%fd374, %fd118, %fd122;
$L__BB1_15:
	mul.f64 	%fd14, %fd374, 0dC000000000000000;
	{
	.reg .b32 %temp; 
	mov.b64 	{%temp, %r225}, %fd5;
	}
	shl.b32 	%r226, %r225, 1;
	setp.gt.u32 	%p12, %r226, -2038431744;
	mov.f64 	%fd123, 0d0000000000000000;
	mul.rn.f64 	%fd124, %fd5, %fd123;
	selp.f64 	%fd15, %fd124, %fd5, %p12;
	{
	.reg .b32 %temp; 
	mov.b64 	{%r227, %temp}, %fd15;
	}
	{
	.reg .b32 %temp; 
	mov.b64 	{%temp, %r228}, %fd15;
	}
	add.s32 	%r229, %r228, 1048576;
	mov.b64 	%fd125, {%r227, %r229};
	cvt.rni.f64.f64 	%fd126, %fd125;
	cvt.rzi.s64.f64 	%rd20, %fd126;
	cvt.u32.u64 	%r230, %rd20;
	fma.rn.f64 	%fd127, %fd126, 0dBFE0000000000000, %fd15;
	mul.f64 	%fd128, %fd127, 0d3CA1A62633145C07;
	fma.rn.f64 	%fd129, %fd127, 0d400921FB54442D18, %fd128;
	mul.rn.f64 	%fd130, %fd129, %fd129;
	fma.rn.f64 	%fd131, %fd130, 0dBDA8FF8320FD8164, 0d3E21EEA7C1EF8528;
	fma.rn.f64 	%fd132, %fd131, %fd130, 0dBE927E4F8E06E6D9;
	fma.rn.f64 	%fd133, %fd132, %fd130, 0d3EFA01A019DDBCE9;
	fma.rn.f64 	%fd134, %fd133, %fd130, 0dBF56C16C16C15D47;
	fma.rn.f64 	%fd135, %fd134, %fd130, 0d3FA5555555555551;
	fma.rn.f64 	%fd136, %fd135, %fd130, 0dBFE0000000000000;
	fma.rn.f64 	%fd137, %fd136, %fd130, 0d3FF0000000000000;
	fma.rn.f64 	%fd138, %fd130, 0d3DE5DB65F9785EBA, 0dBE5AE5F12CB0D246;
	fma.rn.f64 	%fd139, %fd138, %fd130, 0d3EC71DE369ACE392;
	fma.rn.f64 	%fd140, %fd139, %fd130, 0dBF2A01A019DB62A1;
	fma.rn.f64 	%fd141, %fd140, %fd130, 0d3F81111111110818;
	fma.rn.f64 	%fd142, %fd141, %fd130, 0dBFC5555555555554;
	fma.rn.f64 	%fd143, %fd142, %fd130, 0d0000000000000000;
	fma.rn.f64 	%fd144, %fd143, %fd129, %fd129;
	and.b64  	%rd21, %rd20, 1;
	setp.eq.b64 	%p13, %rd21, 1;
	{
	.reg .b32 %temp; 
	mov.b64 	{%temp, %r231}, %fd144;
	}
	{
	.reg .b32 %temp; 
	mov.b64 	{%r232, %temp}, %fd144;
	}
	xor.b32  	%r233, %r231, -2147483648;
	mov.b64 	%fd145, {%r232, %r233};
	selp.f64 	%fd375, %fd137, %fd144, %p13;
	selp.f64 	%fd376, %fd145, %fd137, %p13;
	and.b32  	%r234, %r230, 2;
	setp.eq.s32 	%p14, %r234, 0;
	@%p14 bra 	$L__BB1_17;
	{
	.reg .b32 %temp; 
	mov.b64 	{%temp, %r235}, %fd375;
	}
	{
	.reg .b32 %temp; 
	mov.b64 	{%r236, %temp}, %fd375;
	}
	xor.b32  	%r237, %r235, -2147483648;
	mov.b64 	%fd375, {%r236, %r237};
	{
	.reg .b32 %temp; 
	mov.b64 	{%temp, %r238}, %fd376;
	}
	{
	.reg .b32 %temp; 
	mov.b64 	{%r239, %temp}, %fd376;
	}
	xor.b32  	%r240, %r238, -2147483648;
	mov.b64 	%fd376, {%r239, %r240};
$L__BB1_17:
	sqrt.rn.f64 	%fd146, %fd14;
	mov.f64 	%fd147, 0d0000000000000000;
	add.rn.f64 	%fd148, %fd376, %fd147;
	cvt.rzi.f64.f64 	%fd149, %fd15;
	setp.eq.f64 	%p15, %fd15, %fd149;
	mul.rn.f64 	%fd150, %fd15, %fd147;
	selp.f64 	%fd151, %fd150, %fd375, %p15;
	mul.f64 	%fd378, %fd146, %fd151;
	mul.f64 	%fd377, %fd146, %fd148;
	mov.b32 	%r406, 1;
	mov.u32 	%r419, %r30;
	mov.u32 	%r420, %r29;
	mov.u32 	%r421, %r28;
	mov.u32 	%r422, %r407;
	mov.u32 	%r407, %r402;
$L__BB1_18:
	fma.rn.f64 	%fd26, %fd378, 0d3FB8FBA8A1BF6F96, 0d3FF0000000000000;
	setp.le.f64 	%p16, %fd26, 0d0000000000000000;
	@%p16 bra 	$L__BB1_7;
	mul.f64 	%fd152, %fd26, %fd26;
	mul.f64 	%fd27, %fd26, %fd152;
	shr.u32 	%r242, %r422, 2;
	xor.b32  	%r243, %r242, %r422;
	shl.b32 	%r244, %r402, 4;
	shl.b32 	%r245, %r243, 1;
	xor.b32  	%r246, %r244, %r245;
	xor.b32  	%r247, %r246, %r402;
	xor.b32  	%r401, %r247, %r243;
	add.s32 	%r248, %r423, %r401;
	add.s32 	%r249, %r248, 362437;
	shr.u32 	%r250, %r421, 2;
	xor.b32  	%r251, %r250, %r421;
	shl.b32 	%r252, %r401, 4;
	shl.b32 	%r253, %r251, 1;
	xor.b32  	%r254, %r253, %r252;
	xor.b32  	%r255, %r254, %r251;
	xor.b32  	%r407, %r255, %r401;
	add.s32 	%r423, %r423, 724874;
	add.s32 	%r256, %r407, %r423;
	cvt.u64.u32 	%rd22, %r249;
	mul.wide.u32 	%rd23, %r256, 2097152;
	xor.b64  	%rd24, %rd23, %rd22;
	cvt.rn.f64.u64 	%fd153, %rd24;
	fma.rn.f64 	%fd379, %fd153, 0d3CA0000000000000, 0d3C90000000000000;
	mul.f64 	%fd154, %fd378, 0dBFA0F27BB2FEC56D;
	mul.f64 	%fd155, %fd378, %fd154;
	mul.f64 	%fd156, %fd378, %fd155;
	fma.rn.f64 	%fd157, %fd378, %fd156, 0d3FF0000000000000;
	setp.lt.f64 	%p17, %fd379, %fd157;
	@%p17 bra 	$L__BB1_35;
	{
	.reg .b32 %temp; 
	mov.b64 	{%temp, %r424}, %fd379;
	}
	{
	.reg .b32 %temp; 
	mov.b64 	{%r425, %temp}, %fd379;
	}
	setp.gt.s32 	%p18, %r424, 1048575;
	mov.b32 	%r426, -1023;
	@%p18 bra 	$L__BB1_22;
	mul.f64 	%fd379, %fd379, 0d4350000000000000;
	{
	.reg .b32 %temp; 
	mov.b64 	{%temp, %r424}, %fd379;
	}
	{
	.reg .b32 %temp; 
	mov.b64 	{%r425, %temp}, %fd379;
	}
	mov.b32 	%r426, -1077;
$L__BB1_22:
	add.s32 	%r259, %r424, -1;
	setp.lt.u32 	%p19, %r259, 2146435071;
	@%p19 bra 	$L__BB1_24;
	fma.rn.f64 	%fd158, %fd379, 0d7FF0000000000000, 0d7FF0000000000000;
	{
	.reg .b32 %temp; 
	mov.b64 	{%temp, %r260}, %fd379;
	}
	and.b32  	%r261, %r260, 2147483647;
	setp.eq.s32 	%p20, %r261, 0;
	selp.f64 	%fd381, 0dFFF0000000000000, %fd158, %p20;
	bra.uni 	$L__BB1_27;
$L__BB1_24:
	shr.u32 	%r262, %r424, 20;
	add.s32 	%r427, %r426, %r262;
	and.b32  	%r263, %r424, 1048575;
	or.b32  	%r264, %r263, 1072693248;
	mov.b64 	%fd380, {%r425, %r264};
	setp.lt.u32 	%p21, %r264, 1073127583;
	@%p21 bra 	$L__BB1_26;
	{
	.reg .b32 %temp; 
	mov.b64 	{%r265, %temp}, %fd380;
	}
	{
	.reg .b32 %temp; 
	mov.b64 	{%temp, %r266}, %fd380;
	}
	add.s32 	%r267, %r266, -1048576;
	mov.b64 	%fd380, {%r265, %r267};
	add.s32 	%r427, %r427, 1;
$L__BB1_26:
	add.f64 	%fd159, %fd380, 0dBFF0000000000000;
	add.f64 	%fd160, %fd380, 0d3FF0000000000000;
	rcp.approx.ftz.f64 	%fd161, %fd160;
	neg.f64 	%fd162, %fd160;
	fma.rn.f64 	%fd163, %fd162, %fd161, 0d3FF0000000000000;
	fma.rn.f64 	%fd164, %fd163, %fd163, %fd163;
	fma.rn.f64 	%fd165, %fd164, %fd161, %fd161;
	mul.f64 	%fd166, %fd159, %fd165;
	fma.rn.f64 	%fd167, %fd159, %fd165, %fd166;
	mul.f64 	%fd168, %fd167, %fd167;
	fma.rn.f64 	%fd169, %fd168, 0d3EB1380B3AE80F1E, 0d3ED0EE258B7A8B04;
	fma.rn.f64 	%fd170, %fd169, %fd168, 0d3EF3B2669F02676F;
	fma.rn.f64 	%fd171, %fd170, %fd168, 0d3F1745CBA9AB0956;
	fma.rn.f64 	%fd172, %fd171, %fd168, 0d3F3C71C72D1B5154;
	fma.rn.f64 	%fd173, %fd172, %fd168, 0d3F624924923BE72D;
	fma.rn.f64 	%fd174, %fd173, %fd168, 0d3F8999999999A3C4;
	fma.rn.f64 	%fd175, %fd174, %fd168, 0d3FB5555555555554;
	sub.f64 	%fd176, %fd159, %fd167;
	add.f64 	%fd177, %fd176, %fd176;
	neg.f64 	%fd178, %fd167;
	fma.rn.f64 	%fd179, %fd178, %fd159, %fd177;
	mul.f64 	%fd180, %fd165, %fd179;
	mul.f64 	%fd181, %fd168, %fd175;
	fma.rn.f64 	%fd182, %fd181, %fd167, %fd180;
	xor.b32  	%r268, %r427, -2147483648;
	mov.b32 	%r269, 1127219200;
	mov.b64 	%fd183, {%r268, %r269};
	sub.f64 	%fd184, %fd183, %fd1;
	fma.rn.f64 	%fd185, %fd184, 0d3FE62E42FEFA39EF, %fd167;
	fma.rn.f64 	%fd186, %fd184, 0dBFE62E42FEFA39EF, %fd185;
	sub.f64 	%fd187, %fd186, %fd167;
	sub.f64 	%fd188, %fd182, %fd187;
	fma.rn.f64 	%fd189, %fd184, 0d3C7ABC9E3B39803F, %fd188;
	add.f64 	%fd381, %fd185, %fd189;
$L__BB1_27:
	{
	.reg .b32 %temp; 
	mov.b64 	{%temp, %r428}, %fd27;
	}
	{
	.reg .b32 %temp; 
	mov.b64 	{%r429, %temp}, %fd27;
	}
	setp.gt.s32 	%p22, %r428, 1048575;
	mov.b32 	%r430, -1023;
	mov.f64 	%fd382, %fd27;
	@%p22 bra 	$L__BB1_29;
	mul.f64 	%fd382, %fd27, 0d4350000000000000;
	{
	.reg .b32 %temp; 
	mov.b64 	{%temp, %r428}, %fd382;
	}
	{
	.reg .b32 %temp; 
	mov.b64 	{%r429, %temp}, %fd382;
	}
	mov.b32 	%r430, -1077;
$L__BB1_29:
	add.s32 	%r272, %r428, -1;
	setp.lt.u32 	%p23, %r272, 2146435071;
	@%p23 bra 	$L__BB1_31;
	fma.rn.f64 	%fd190, %fd382, 0d7FF0000000000000, 0d7FF0000000000000;
	{
	.reg .b32 %temp; 
	mov.b64 	{%temp, %r273}, %fd382;
	}
	and.b32  	%r274, %r273, 2147483647;
	setp.eq.s32 	%p24, %r274, 0;
	selp.f64 	%fd384, 0dFFF0000000000000, %fd190, %p24;
	bra.uni 	$L__BB1_34;
$L__BB1_31:
	shr.u32 	%r275, %r428, 20;
	add.s32 	%r431, %r430, %r275;
	and.b32  	%r276, %r428, 1048575;
	or.b32  	%r277, %r276, 1072693248;
	mov.b64 	%fd383, {%r429, %r277};
	setp.lt.u32 	%p25, %r277, 1073127583;
	@%p25 bra 	$L__BB1_33;
	{
	.reg .b32 %temp; 
	mov.b64 	{%r278, %temp}, %fd383;
	}
	{
	.reg .b32 %temp; 
	mov.b64 	{%temp, %r279}, %fd383;
	}
	add.s32 	%r280, %r279, -1048576;
	mov.b64 	%fd383, {%r278, %r280};
	add.s32 	%r431, %r431, 1;
$L__BB1_33:
	add.f64 	%fd191, %fd383, 0dBFF0000000000000;
	add.f64 	%fd192, %fd383, 0d3FF0000000000000;
	rcp.approx.ftz.f64 	%fd193, %fd192;
	neg.f64 	%fd194, %fd192;
	fma.rn.f64 	%fd195, %fd194, %fd193, 0d3FF0000000000000;
	fma.rn.f64 	%fd196, %fd195, %fd195, %fd195;
	fma.rn.f64 	%fd197, %fd196, %fd193, %fd193;
	mul.f64 	%fd198, %fd191, %fd197;
	fma.rn.f64 	%fd199, %fd191, %fd197, %fd198;
	mul.f64 	%fd200, %fd199, %fd199;
	fma.rn.f64 	%fd201, %fd200, 0d3EB1380B3AE80F1E, 0d3ED0EE258B7A8B04;
	fma.rn.f64 	%fd202, %fd201, %fd200, 0d3EF3B2669F02676F;
	fma.rn.f64 	%fd203, %fd202, %fd200, 0d3F1745CBA9AB0956;
	fma.rn.f64 	%fd204, %fd203, %fd200, 0d3F3C71C72D1B5154;
	fma.rn.f64 	%fd205, %fd204, %fd200, 0d3F624924923BE72D;
	fma.rn.f64 	%fd206, %fd205, %fd200, 0d3F8999999999A3C4;
	fma.rn.f64 	%fd207, %fd206, %fd200, 0d3FB5555555555554;
	sub.f64 	%fd208, %fd191, %fd199;
	add.f64 	%fd209, %fd208, %fd208;
	neg.f64 	%fd210, %fd199;
	fma.rn.f64 	%fd211, %fd210, %fd191, %fd209;
	mul.f64 	%fd212, %fd197, %fd211;
	mul.f64 	%fd213, %fd200, %fd207;
	fma.rn.f64 	%fd214, %fd213, %fd199, %fd212;
	xor.b32  	%r281, %r431, -2147483648;
	mov.b32 	%r282, 1127219200;
	mov.b64 	%fd215, {%r281, %r282};
	sub.f64 	%fd216, %fd215, %fd1;
	fma.rn.f64 	%fd217, %fd216, 0d3FE62E42FEFA39EF, %fd199;
	fma.rn.f64 	%fd218, %fd216, 0dBFE62E42FEFA39EF, %fd217;
	sub.f64 	%fd219, %fd218, %fd199;
	sub.f64 	%fd220, %fd214, %fd219;
	fma.rn.f64 	%fd221, %fd216, 0d3C7ABC9E3B39803F, %fd220;
	add.f64 	%fd384, %fd217, %fd221;
$L__BB1_34:
	mov.f64 	%fd222, 0d3FF0000000000000;
	sub.f64 	%fd223, %fd222, %fd27;
	add.f64 	%fd224, %fd223, %fd384;
	mul.f64 	%fd225, %fd224, 0d4027555555555555;
	mul.f64 	%fd226, %fd378, 0d3FE0000000000000;
	fma.rn.f64 	%fd227, %fd378, %fd226, %fd225;
	setp.geu.f64 	%p26, %fd381, %fd227;
	@%p26 bra 	$L__BB1_6;
$L__BB1_35:
	mul.f64 	%fd229, %fd27, 0d403D2AAAAAAAAAAA;
	cvt.rzi.s32.f64 	%r73, %fd229;
	mov.f64 	%fd392, 0d0000000000000000;
	mov.b32 	%r439, 0;
	mov.u32 	%r440, %r7;
	mov.u32 	%r434, %r6;
	mov.u32 	%r435, %r5;
	mov.u32 	%r452, %r4;
	mov.u32 	%r453, %r3;
	mov.u32 	%r456, %r2;
$L__BB1_36:
	mov.u32 	%r455, %r453;
	mov.u32 	%r454, %r452;
	mov.u32 	%r452, %r434;
	mov.u32 	%r453, %r435;
$L__BB1_37:
	setp.eq.s32 	%p27, %r439, 1;
	mov.b32 	%r439, 0;
	mov.u32 	%r435, %r440;
	mov.f64 	%fd393, %fd392;
	@%p27 bra 	$L__BB1_48;
	shr.u32 	%r286, %r455, 2;
	xor.b32  	%r287, %r286, %r455;
	shl.b32 	%r288, %r440, 4;
	shl.b32 	%r289, %r287, 1;
	xor.b32  	%r290, %r288, %r289;
	xor.b32  	%r291, %r290, %r440;
	xor.b32  	%r88, %r291, %r287;
	add.s32 	%r292, %r456, %r88;
	add.s32 	%r293, %r292, 362437;
	shr.u32 	%r294, %r454, 2;
	xor.b32  	%r295, %r294, %r454;
	shl.b32 	%r296, %r88, 4;
	shl.b32 	%r297, %r295, 1;
	xor.b32  	%r298, %r297, %r296;
	xor.b32  	%r299, %r298, %r295;
	xor.b32  	%r89, %r299, %r88;
	add.s32 	%r300, %r456, %r89;
	add.s32 	%r301, %r300, 724874;
	shr.u32 	%r302, %r453, 2;
	xor.b32  	%r303, %r302, %r453;
	shl.b32 	%r304, %r89, 4;
	shl.b32 	%r305, %r303, 1;
	xor.b32  	%r306, %r305, %r304;
	xor.b32  	%r307, %r306, %r303;
	xor.b32  	%r90, %r307, %r89;
	add.s32 	%r308, %r456, %r90;
	add.s32 	%r309, %r308, 1087311;
	shr.u32 	%r310, %r452, 2;
	xor.b32  	%r311, %r310, %r452;
	shl.b32 	%r312, %r90, 4;
	shl.b32 	%r313, %r311, 1;
	xor.b32  	%r314, %r313, %r312;
	xor.b32  	%r315, %r314, %r311;
	xor.b32  	%r435, %r315, %r90;
	add.s32 	%r456, %r456, 1449748;
	add.s32 	%r316, %r435, %r456;
	cvt.u64.u32 	%rd25, %r293;
	mul.wide.u32 	%rd26, %r301, 2097152;
	xor.b64  	%rd27, %rd26, %rd25;
	cvt.rn.f64.u64 	%fd230, %rd27;
	fma.rn.f64 	%fd387, %fd230, 0d3CA0000000000000, 0d3C90000000000000;
	cvt.u64.u32 	%rd28, %r309;
	mul.wide.u32 	%rd29, %r316, 2097152;
	xor.b64  	%rd30, %rd29, %rd28;
	cvt.rn.f64.u64 	%fd231, %rd30;
	fma.rn.f64 	%fd48, %fd231, 0d3CB0000000000000, 0d3CA0000000000000;
	{
	.reg .b32 %temp; 
	mov.b64 	{%temp, %r446}, %fd387;
	}
	{
	.reg .b32 %temp; 
	mov.b64 	{%r447, %temp}, %fd387;
	}
	setp.gt.s32 	%p28, %r446, 1048575;
	mov.b32 	%r448, -1023;
	@%p28 bra 	$L__BB1_40;
	mul.f64 	%fd387, %fd387, 0d4350000000000000;
	{
	.reg .b32 %temp; 
	mov.b64 	{%temp, %r446}, %fd387;
	}
	{
	.reg .b32 %temp; 
	mov.b64 	{%r447, %temp}, %fd387;
	}
	mov.b32 	%r448, -1077;
$L__BB1_40:
	add.s32 	%r318, %r446, -1;
	setp.lt.u32 	%p29, %r318, 2146435071;
	@%p29 bra 	$L__BB1_42;
	fma.rn.f64 	%fd232, %fd387, 0d7FF0000000000000, 0d7FF0000000000000;
	{
	.reg .b32 %temp; 
	mov.b64 	{%temp, %r319}, %fd387;
	}
	and.b32  	%r320, %r319, 2147483647;
	setp.eq.s32 	%p30, %r320, 0;
	selp.f64 	%fd389, 0dFFF0000000000000, %fd232, %p30;
	bra.uni 	$L__BB1_45;
$L__BB1_42:
	shr.u32 	%r321, %r446, 20;
	add.s32 	%r449, %r448, %r321;
	and.b32  	%r322, %r446, 1048575;
	or.b32  	%r323, %r322, 1072693248;
	mov.b64 	%fd388, {%r447, %r323};
	setp.lt.u32 	%p31, %r323, 1073127583;
	@%p31 bra 	$L__BB1_44;
	{
	.reg .b32 %temp; 
	mov.b64 	{%r324, %temp}, %fd388;
	}
	{
	.reg .b32 %temp; 
	mov.b64 	{%temp, %r325}, %fd388;
	}
	add.s32 	%r326, %r325, -1048576;
	mov.b64 	%fd388, {%r324, %r326};
	add.s32 	%r449, %r449, 1;
$L__BB1_44:
	add.f64 	%fd233, %fd388, 0dBFF0000000000000;
	add.f64 	%fd234, %fd388, 0d3FF0000000000000;
	rcp.approx.ftz.f64 	%fd235, %fd234;
	neg.f64 	%fd236, %fd234;
	fma.rn.f64 	%fd237, %fd236, %fd235, 0d3FF0000000000000;
	fma.rn.f64 	%fd238, %fd237, %fd237, %fd237;
	fma.rn.f64 	%fd239, %fd238, %fd235, %fd235;
	mul.f64 	%fd240, %fd233, %fd239;
	fma.rn.f64 	%fd241, %fd233, %fd239, %fd240;
	mul.f64 	%fd242, %fd241, %fd241;
	fma.rn.f64 	%fd243, %fd242, 0d3EB1380B3AE80F1E, 0d3ED0EE258B7A8B04;
	fma.rn.f64 	%fd244, %fd243, %fd242, 0d3EF3B2669F02676F;
	fma.rn.f64 	%fd245, %fd244, %fd242, 0d3F1745CBA9AB0956;
	fma.rn.f64 	%fd246, %fd245, %fd242, 0d3F3C71C72D1B5154;
	fma.rn.f64 	%fd247, %fd246, %fd242, 0d3F624924923BE72D;
	fma.rn.f64 	%fd248, %fd247, %fd242, 0d3F8999999999A3C4;
	fma.rn.f64 	%fd249, %fd248, %fd242, 0d3FB5555555555554;
	sub.f64 	%fd250, %fd233, %fd241;
	add.f64 	%fd251, %fd250, %fd250;
	neg.f64 	%fd252, %fd241;
	fma.rn.f64 	%fd253, %fd252, %fd233, %fd251;
	mul.f64 	%fd254, %fd239, %fd253;
	mul.f64 	%fd255, %fd242, %fd249;
	fma.rn.f64 	%fd256, %fd255, %fd241, %fd254;
	xor.b32  	%r327, %r449, -2147483648;
	mov.b32 	%r328, 1127219200;
	mov.b64 	%fd257, {%r327, %r328};
	sub.f64 	%fd258, %fd257, %fd1;
	fma.rn.f64 	%fd259, %fd258, 0d3FE62E42FEFA39EF, %fd241;
	fma.rn.f64 	%fd260, %fd258, 0dBFE62E42FEFA39EF, %fd259;
	sub.f64 	%fd261, %fd260, %fd241;
	sub.f64 	%fd262, %fd256, %fd261;
	fma.rn.f64 	%fd263, %fd258, 0d3C7ABC9E3B39803F, %fd262;
	add.f64 	%fd389, %fd259, %fd263;
$L__BB1_45:
	mul.f64 	%fd57, %fd389, 0dC000000000000000;
	{
	.reg .b32 %temp; 
	mov.b64 	{%temp, %r329}, %fd48;
	}
	shl.b32 	%r330, %r329, 1;
	setp.gt.u32 	%p32, %r330, -2038431744;
	mov.f64 	%fd264, 0d0000000000000000;
	mul.rn.f64 	%fd265, %fd48, %fd264;
	selp.f64 	%fd58, %fd265, %fd48, %p32;
	{
	.reg .b32 %temp; 
	mov.b64 	{%r331, %temp}, %fd58;
	}
	{
	.reg .b32 %temp; 
	mov.b64 	{%temp, %r332}, %fd58;
	}
	add.s32 	%r333, %r332, 1048576;
	mov.b64 	%fd266, {%r331, %r333};
	cvt.rni.f64.f64 	%fd267, %fd266;
	cvt.rzi.s64.f64 	%rd31, %fd267;
	cvt.u32.u64 	%r334, %rd31;
	fma.rn.f64 	%fd268, %fd267, 0dBFE0000000000000, %fd58;
	mul.f64 	%fd269, %fd268, 0d3CA1A62633145C07;
	fma.rn.f64 	%fd270, %fd268, 0d400921FB54442D18, %fd269;
	mul.rn.f64 	%fd271, %fd270, %fd270;
	fma.rn.f64 	%fd272, %fd271, 0dBDA8FF8320FD8164, 0d3E21EEA7C1EF8528;
	fma.rn.f64 	%fd273, %fd272, %fd271, 0dBE927E4F8E06E6D9;
	fma.rn.f64 	%fd274, %fd273, %fd271, 0d3EFA01A019DDBCE9;
	fma.rn.f64 	%fd275, %fd274, %fd271, 0dBF56C16C16C15D47;
	fma.rn.f64 	%fd276, %fd275, %fd271, 0d3FA5555555555551;
	fma.rn.f64 	%fd277, %fd276, %fd271, 0dBFE0000000000000;
	fma.rn.f64 	%fd278, %fd277, %fd271, 0d3FF0000000000000;
	fma.rn.f64 	%fd279, %fd271, 0d3DE5DB65F9785EBA, 0dBE5AE5F12CB0D246;
	fma.rn.f64 	%fd280, %fd279, %fd271, 0d3EC71DE369ACE392;
	fma.rn.f64 	%fd281, %fd280, %fd271, 0dBF2A01A019DB62A1;
	fma.rn.f64 	%fd282, %fd281, %fd271, 0d3F81111111110818;
	fma.rn.f64 	%fd283, %fd282, %fd271, 0dBFC5555555555554;
	fma.rn.f64 	%fd284, %fd283, %fd271, 0d0000000000000000;
	fma.rn.f64 	%fd285, %fd284, %fd270, %fd270;
	and.b64  	%rd32, %rd31, 1;
	setp.eq.b64 	%p33, %rd32, 1;
	{
	.reg .b32 %temp; 
	mov.b64 	{%temp, %r335}, %fd285;
	}
	{
	.reg .b32 %temp; 
	mov.b64 	{%r336, %temp}, %fd285;
	}
	xor.b32  	%r337, %r335, -2147483648;
	mov.b64 	%fd286, {%r336, %r337};
	selp.f64 	%fd390, %fd278, %fd285, %p33;
	selp.f64 	%fd391, %fd286, %fd278, %p33;
	and.b32  	%r338, %r334, 2;
	setp.eq.s32 	%p34, %r338, 0;
	@%p34 bra 	$L__BB1_47;
	{
	.reg .b32 %temp; 
	mov.b64 	{%temp, %r339}, %fd390;
	}
	{
	.reg .b32 %temp; 
	mov.b64 	{%r340, %temp}, %fd390;
	}
	xor.b32  	%r341, %r339, -2147483648;
	mov.b64 	%fd390, {%r340, %r341};
	{
	.reg .b32 %temp; 
	mov.b64 	{%temp, %r342}, %fd391;
	}
	{
	.reg .b32 %temp; 
	mov.b64 	{%r343, %temp}, %fd391;
	}
	xor.b32  	%r344, %r342, -2147483648;
	mov.b64 	%fd391, {%r343, %r344};
$L__BB1_47:
	sqrt.rn.f64 	%fd287, %fd57;
	mov.f64 	%fd288, 0d0000000000000000;
	add.rn.f64 	%fd289, %fd391, %fd288;
	cvt.rzi.f64.f64 	%fd290, %fd58;
	setp.eq.f64 	%p35, %fd58, %fd290;
	mul.rn.f64 	%fd291, %fd58, %fd288;
	selp.f64 	%fd292, %fd291, %fd390, %p35;
	mul.f64 	%fd393, %fd287, %fd292;
	mul.f64 	%fd392, %fd287, %fd289;
	mov.b32 	%r439, 1;
	mov.u32 	%r452, %r90;
	mov.u32 	%r453, %r89;
	mov.u32 	%r454, %r88;
	mov.u32 	%r455, %r440;
	mov.u32 	%r440, %r435;
$L__BB1_48:
	fma.rn.f64 	%fd69, %fd393, 0d3FB44D57C6785457, 0d3FF0000000000000;
	setp.le.f64 	%p36, %fd69, 0d0000000000000000;
	@%p36 bra 	$L__BB1_37;
	mul.f64 	%fd293, %fd69, %fd69;
	mul.f64 	%fd70, %fd69, %fd293;
	shr.u32 	%r346, %r455, 2;
	xor.b32  	%r347, %r346, %r455;
	shl.b32 	%r348, %r435, 4;
	shl.b32 	%r349, %r347, 1;
	xor.b32  	%r350, %r348, %r349;
	xor.b32  	%r351, %r350, %r435;
	xor.b32  	%r434, %r351, %r347;
	add.s32 	%r352, %r456, %r434;
	add.s32 	%r353, %r352, 362437;
	shr.u32 	%r354, %r454, 2;
	xor.b32  	%r355, %r354, %r454;
	shl.b32 	%r356, %r434, 4;
	shl.b32 	%r357, %r355, 1;
	xor.b32  	%r358, %r357, %r356;
	xor.b32  	%r359, %r358, %r355;
	xor.b32  	%r440, %r359, %r434;
	add.s32 	%r456, %r456, 724874;
	add.s32 	%r360, %r440, %r456;
	cvt.u64.u32 	%rd33, %r353;
	mul.wide.u32 	%rd34, %r360, 2097152;
	xor.b64  	%rd35, %rd34, %rd33;
	cvt.rn.f64.u64 	%fd294, %rd35;
	fma.rn.f64 	%fd394, %fd294, 0d3CA0000000000000, 0d3C90000000000000;
	mul.f64 	%fd295, %fd393, 0dBFA0F27BB2FEC56D;
	mul.f64 	%fd296, %fd393, %fd295;
	mul.f64 	%fd297, %fd393, %fd296;
	fma.rn.f64 	%fd298, %fd393, %fd297, 0d3FF0000000000000;
	setp.lt.f64 	%p37, %fd394, %fd298;
	@%p37 bra 	$L__BB1_65;
	{
	.reg .b32 %temp; 
	mov.b64 	{%temp, %r457}, %fd394;
	}
	{
	.reg .b32 %temp; 
	mov.b64 	{%r458, %temp}, %fd394;
	}
	setp.gt.s32 	%p38, %r457, 1048575;
	mov.b32 	%r459, -1023;
	@%p38 bra 	$L__BB1_52;
	mul.f64 	%fd394, %fd394, 0d4350000000000000;
	{
	.reg .b32 %temp; 
	mov.b64 	{%temp, %r457}, %fd394;
	}
	{
	.reg .b32 %temp; 
	mov.b64 	{%r458, %temp}, %fd394;
	}
	mov.b32 	%r459, -1077;
$L__BB1_52:
	add.s32 	%r363, %r457, -1;
	setp.lt.u32 	%p39, %r363, 2146435071;
	@%p39 bra 	$L__BB1_54;
	fma.rn.f64 	%fd299, %fd394, 0d7FF0000000000000, 0d7FF0000000000000;
	{
	.reg .b32 %temp; 
	mov.b64 	{%temp, %r364}, %fd394;
	}
	and.b32  	%r365, %r364, 2147483647;
	setp.eq.s32 	%p40, %r365, 0;
	selp.f64 	%fd396, 0dFFF0000000000000, %fd299, %p40;
	bra.uni 	$L__BB1_57;
$L__BB1_54:
	shr.u32 	%r366, %r457, 20;
	add.s32 	%r460, %r459, %r366;
	and.b32  	%r367, %r457, 1048575;
	or.b32  	%r368, %r367, 1072693248;
	mov.b64 	%fd395, {%r458, %r368};
	setp.lt.u32 	%p41, %r368, 1073127583;
	@%p41 bra 	$L__BB1_56;
	{
	.reg .b32 %temp; 
	mov.b64 	{%r369, %temp}, %fd395;
	}
	{
	.reg .b32 %temp; 
	mov.b64 	{%temp, %r370}, %fd395;
	}
	add.s32 	%r371, %r370, -1048576;
	mov.b64 	%fd395, {%r369, %r371};
	add.s32 	%r460, %r460, 1;
$L__BB1_56:
	add.f64 	%fd300, %fd395, 0dBFF0000000000000;
	add.f64 	%fd301, %fd395, 0d3FF0000000000000;
	rcp.approx.ftz.f64 	%fd302, %fd301;
	neg.f64 	%fd303, %fd301;
	fma.rn.f64 	%fd304, %fd303, %fd302, 0d3FF0000000000000;
	fma.rn.f64 	%fd305, %fd304, %fd304, %fd304;
	fma.rn.f64 	%fd306, %fd305, %fd302, %fd302;
	mul.f64 	%fd307, %fd300, %fd306;
	fma.rn.f64 	%fd308, %fd300, %fd306, %fd307;
	mul.f64 	%fd309, %fd308, %fd308;
	fma.rn.f64 	%fd310, %fd309, 0d3EB1380B3AE80F1E, 0d3ED0EE258B7A8B04;
	fma.rn.f64 	%fd311, %fd310, %fd309, 0d3EF3B2669F02676F;
	fma.rn.f64 	%fd312, %fd311, %fd309, 0d3F1745CBA9AB0956;
	fma.rn.f64 	%fd313, %fd312, %fd309, 0d3F3C71C72D1B5154;
	fma.rn.f64 	%fd314, %fd313, %fd309, 0d3F624924923BE72D;
	fma.rn.f64 	%fd315, %fd314, %fd309, 0d3F8999999999A3C4;
	fma.rn.f64 	%fd316, %fd315, %fd309, 0d3FB5555555555554;
	sub.f64 	%fd317, %fd300, %fd308;
	add.f64 	%fd318, %fd317, %fd317;
	neg.f64 	%fd319, %fd308;
	fma.rn.f64 	%fd320, %fd319, %fd300, %fd318;
	mul.f64 	%fd321, %fd306, %fd320;
	mul.f64 	%fd322, %fd309, %fd316;
	fma.rn.f64 	%fd323, %fd322, %fd308, %fd321;
	xor.b32  	%r372, %r460, -2147483648;
	mov.b32 	%r373, 1127219200;
	mov.b64 	%fd324, {%r372, %r373};
	sub.f64 	%fd325, %fd324, %fd1;
	fma.rn.f64 	%fd326, %fd325, 0d3FE62E42FEFA39EF, %fd308;
	fma.rn.f64 	%fd327, %fd325, 0dBFE62E42FEFA39EF, %fd326;
	sub.f64 	%fd328, %fd327, %fd308;
	sub.f64 	%fd329, %fd323, %fd328;
	fma.rn.f64 	%fd330, %fd325, 0d3C7ABC9E3B39803F, %fd329;
	add.f64 	%fd396, %fd326, %fd330;
$L__BB1_57:
	{
	.reg .b32 %temp; 
	mov.b64 	{%temp, %r461}, %fd70;
	}
	{
	.reg .b32 %temp; 
	mov.b64 	{%r462, %temp}, %fd70;
	}
	setp.gt.s32 	%p42, %r461, 1048575;
	mov.b32 	%r463, -1023;
	mov.f64 	%fd397, %fd70;
	@%p42 bra 	$L__BB1_59;
	mul.f64 	%fd397, %fd70, 0d4350000000000000;
	{
	.reg .b32 %temp; 
	mov.b64 	{%temp, %r461}, %fd397;
	}
	{
	.reg .b32 %temp; 
	mov.b64 	{%r462, %temp}, %fd397;
	}
	mov.b32 	%r463, -1077;
$L__BB1_59:
	add.s32 	%r376, %r461, -1;
	setp.lt.u32 	%p43, %r376, 2146435071;
	@%p43 bra 	$L__BB1_61;
	fma.rn.f64 	%fd331, %fd397, 0d7FF0000000000000, 0d7FF0000000000000;
	{
	.reg .b32 %temp; 
	mov.b64 	{%temp, %r377}, %fd397;
	}
	and.b32  	%r378, %r377, 2147483647;
	setp.eq.s32 	%p44, %r378, 0;
	selp.f64 	%fd399, 0dFFF0000000000000, %fd331, %p44;
	bra.uni 	$L__BB1_64;
$L__BB1_61:
	shr.u32 	%r379, %r461, 20;
	add.s32 	%r464, %r463, %r379;
	and.b32  	%r380, %r461, 1048575;
	or.b32  	%r381, %r380, 1072693248;
	mov.b64 	%fd398, {%r462, %r381};
	setp.lt.u32 	%p45, %r381, 1073127583;
	@%p45 bra 	$L__BB1_63;
	{
	.reg .b32 %temp; 
	mov.b64 	{%r382, %temp}, %fd398;
	}
	{
	.reg .b32 %temp; 
	mov.b64 	{%temp, %r383}, %fd398;
	}
	add.s32 	%r384, %r383, -1048576;
	mov.b64 	%fd398, {%r382, %r384};
	add.s32 	%r464, %r464, 1;
$L__BB1_63:
	add.f64 	%fd332, %fd398, 0dBFF0000000000000;
	add.f64 	%fd333, %fd398, 0d3FF0000000000000;
	rcp.approx.ftz.f64 	%fd334, %fd333;
	neg.f64 	%fd335, %fd333;
	fma.rn.f64 	%fd336, %fd335, %fd334, 0d3FF0000000000000;
	fma.rn.f64 	%fd337, %fd336, %fd336, %fd336;
	fma.rn.f64 	%fd338, %fd337, %fd334, %fd334;
	mul.f64 	%fd339, %fd332, %fd338;
	fma.rn.f64 	%fd340, %fd332, %fd338, %fd339;
	mul.f64 	%fd341, %fd340, %fd340;
	fma.rn.f64 	%fd342, %fd341, 0d3EB1380B3AE80F1E, 0d3ED0EE258B7A8B04;
	fma.rn.f64 	%fd343, %fd342, %fd341, 0d3EF3B2669F02676F;
	fma.rn.f64 	%fd344, %fd343, %fd341, 0d3F1745CBA9AB0956;
	fma.rn.f64 	%fd345, %fd344, %fd341, 0d3F3C71C72D1B5154;
	fma.rn.f64 	%fd346, %fd345, %fd341, 0d3F624924923BE72D;
	fma.rn.f64 	%fd347, %fd346, %fd341, 0d3F8999999999A3C4;
	fma.rn.f64 	%fd348, %fd347, %fd341, 0d3FB5555555555554;
	sub.f64 	%fd349, %fd332, %fd340;
	add.f64 	%fd350, %fd349, %fd349;
	neg.f64 	%fd351, %fd340;
	fma.rn.f64 	%fd352, %fd351, %fd332, %fd350;
	mul.f64 	%fd353, %fd338, %fd352;
	mul.f64 	%fd354, %fd341, %fd348;
	fma.rn.f64 	%fd355, %fd354, %fd340, %fd353;
	xor.b32  	%r385, %r464, -2147483648;
	mov.b32 	%r386, 1127219200;
	mov.b64 	%fd356, {%r385, %r386};
	sub.f64 	%fd357, %fd356, %fd1;
	fma.rn.f64 	%fd358, %fd357, 0d3FE62E42FEFA39EF, %fd340;
	fma.rn.f64 	%fd359, %fd357, 0dBFE62E42FEFA39EF, %fd358;
	sub.f64 	%fd360, %fd359, %fd340;
	sub.f64 	%fd361, %fd355, %fd360;
	fma.rn.f64 	%fd362, %fd357, 0d3C7ABC9E3B39803F, %fd361;
	add.f64 	%fd399, %fd358, %fd362;
$L__BB1_64:
	mov.f64 	%fd363, 0d3FF0000000000000;
	sub.f64 	%fd364, %fd363, %fd70;
	add.f64 	%fd365, %fd364, %fd399;
	mul.f64 	%fd366, %fd365, 0d4031AAAAAAAAAAAB;
	mul.f64 	%fd367, %fd393, 0d3FE0000000000000;
	fma.rn.f64 	%fd368, %fd393, %fd367, %fd366;
	setp.geu.f64 	%p46, %fd396, %fd368;
	@%p46 bra 	$L__BB1_36;
$L__BB1_65:
	mul.f64 	%fd369, %fd70, 0d406A800000000000;
	cvt.rzi.s32.f64 	%r133, %fd369;
	add.s32 	%r134, %r73, %r398;
	ld.const.u32 	%r387, [BumpDuration];
	add.s32 	%r135, %r387, %r134;
	min.s32 	%r136, %r135, %r148;
	setp.gt.s32 	%p47, %r136, %r134;
	@%p47 bra 	$L__BB1_66;
	bra.uni 	$L__BB1_72;
$L__BB1_66:
	sub.s32 	%r388, %r136, %r134;
	and.b32  	%r142, %r388, 3;
	setp.eq.s32 	%p48, %r142, 0;
	mov.u32 	%r467, %r134;
	@%p48 bra 	$L__BB1_70;
	ld.global.f32 	%f1, [%rd2+4];
	add.s32 	%r389, %r9, %r134;
	mul.wide.s32 	%rd36, %r389, 4;
	add.s64 	%rd5, %rd1, %rd36;
	ld.global.f32 	%f2, [%rd5];
	add.f32 	%f3, %f1, %f2;
	st.global.f32 	[%rd5], %f3;
	add.s32 	%r467, %r134, 1;
	setp.eq.s32 	%p49, %r142, 1;
	@%p49 bra 	$L__BB1_70;
	ld.global.f32 	%f4, [%rd2+8];
	ld.global.f32 	%f5, [%rd5+4];
	add.f32 	%f6, %f4, %f5;
	st.global.f32 	[%rd5+4], %f6;
	add.s32 	%r467, %r134, 2;
	setp.eq.s32 	%p50, %r142, 2;
	@%p50 bra 	$L__BB1_70;
	ld.global.f32 	%f7, [%rd2+12];
	ld.global.f32 	%f8, [%rd5+8];
	add.f32 	%f9, %f7, %f8;
	st.global.f32 	[%rd5+8], %f9;
	add.s32 	%r467, %r134, 3;
$L__BB1_70:
	sub.s32 	%r390, %r73, %r136;
	add.s32 	%r391, %r390, %r398;
	setp.gt.u32 	%p51, %r391, -4;
	@%p51 bra 	$L__BB1_72;
$L__BB1_71:
	sub.s32 	%r392, %r467, %r134;
	mul.wide.s32 	%rd37, %r392, 4;
	add.s64 	%rd38, %rd2, %rd37;
	ld.global.f32 	%f10, [%rd38+4];
	add.s32 	%r393, %r9, %r467;
	mul.wide.s32 	%rd39, %r393, 4;
	add.s64 	%rd40, %rd1, %rd39;
	ld.global.f32 	%f11, [%rd40];
	add.f32 	%f12, %f10, %f11;
	st.global.f32 	[%rd40], %f12;
	ld.global.f32 	%f13, [%rd38+8];
	ld.global.f32 	%f14, [%rd40+4];
	add.f32 	%f15, %f13, %f14;
	st.global.f32 	[%rd40+4], %f15;
	ld.global.f32 	%f16, [%rd38+12];
	ld.global.f32 	%f17, [%rd40+8];
	add.f32 	%f18, %f16, %f17;
	st.global.f32 	[%rd40+8], %f18;
	ld.global.f32 	%f19, [%rd38+16];
	ld.global.f32 	%f20, [%rd40+12];
	add.f32 	%f21, %f19, %f20;
	st.global.f32 	[%rd40+12], %f21;
	add.s32 	%r467, %r467, 4;
	setp.lt.s32 	%p52, %r467, %r136;
	@%p52 bra 	$L__BB1_71;
$L__BB1_72:
	add.s32 	%r394, %r135, %r133;
	add.s32 	%r395, %r148, -1;
	min.s32 	%r396, %r394, %r395;
	mul.wide.u32 	%rd41, %r397, 4;
	add.s64 	%rd42, %rd3, %rd41;
	st.local.u32 	[%rd42], %r396;
	add.s32 	%r398, %r396, -1;
$L__BB1_73:
	add.s32 	%r398, %r398, 1;
	setp.lt.s32 	%p53, %r398, %r148;
	@%p53 bra 	$L__BB1_3;
	add.s32 	%r397, %r397, 1;
	setp.ne.s32 	%p54, %r397, 8;
	@%p54 bra 	$L__BB1_2;
$L__BB1_75:
	ret;

}
	// .globl	_Z20add_one_omm_paralleliiPfS_
.visible .entry _Z20add_one_omm_paralleliiPfS_(
	.param .u32 _Z20add_one_omm_paralleliiPfS__param_0,
	.param .u32 _Z20add_one_omm_paralleliiPfS__param_1,
	.param .u64 .ptr .align 1 _Z20add_one_omm_paralleliiPfS__param_2,
	.param .u64 .ptr .align 1 _Z20add_one_omm_paralleliiPfS__param_3
)
{
	.reg .pred 	%p<10>;
	.reg .b32 	%r<53>;
	.reg .b32 	%f<70>;
	.reg .b64 	%rd<43>;

	ld.param.u32 	%r28, [_Z20add_one_omm_paralleliiPfS__param_0];
	ld.param.u32 	%r27, [_Z20add_one_omm_paralleliiPfS__param_1];
	ld.param.u64 	%rd4, [_Z20add_one_omm_paralleliiPfS__param_2];
	ld.param.u64 	%rd3, [_Z20add_one_omm_paralleliiPfS__param_3];
	cvta.to.global.u64 	%rd1, %rd4;
	mov.u32 	%r29, %tid.x;
	mov.u32 	%r30, %ctaid.x;
	mov.u32 	%r31, %ntid.x;
	mad.lo.s32 	%r32, %r30, %r31, %r29;
	shl.b32 	%r33, %r27, 3;
	rem.u32 	%r1, %r32, %r33;
	rem.s32 	%r2, %r1, %r27;
	shr.s32 	%r34, %r28, 31;
	shr.u32 	%r35, %r34, 29;
	add.s32 	%r36, %r28, %r35;
	shr.s32 	%r3, %r36, 3;
	setp.lt.s32 	%p1, %r28, 8;
	@%p1 bra 	$L__BB2_13;
	div.s32 	%r38, %r1, %r27;
	cvta.to.global.u64 	%rd5, %rd3;
	mul.lo.s32 	%r4, %r38, %r3;
	mad.lo.s32 	%r39, %r38, %r27, %r2;
	mul.wide.s32 	%rd6, %r39, 4;
	add.s64 	%rd2, %rd5, %rd6;
	ld.global.f32 	%f66, [%rd2];
	add.s32 	%r40, %r3, -1;
	and.b32  	%r5, %r3, 15;
	setp.lt.u32 	%p2, %r40, 15;
	mov.b32 	%r49, 0;
	@%p2 bra 	$L__BB2_4;
	and.b32  	%r49, %r3, 268435440;
	neg.s32 	%r47, %r49;
	mad.lo.s32 	%r46, %r4, %r27, %r2;
	shl.b32 	%r9, %r27, 4;
	mul.wide.s32 	%rd9, %r27, 4;
$L__BB2_3:
	.pragma "nounroll";
	mul.wide.s32 	%rd7, %r46, 4;
	add.s64 	%rd8, %rd1, %rd7;
	ld.global.f32 	%f11, [%rd8];
	add.f32 	%f12, %f11, %f66;
	st.global.f32 	[%rd2], %f12;
	add.s64 	%rd10, %rd8, %rd9;
	ld.global.f32 	%f13, [%rd10];
	add.f32 	%f14, %f13, %f12;
	st.global.f32 	[%rd2], %f14;
	add.s64 	%rd11, %rd10, %rd9;
	ld.global.f32 	%f15, [%rd11];
	add.f32 	%f16, %f15, %f14;
	st.global.f32 	[%rd2], %f16;
	add.s64 	%rd12, %rd11, %rd9;
	ld.global.f32 	%f17, [%rd12];
	add.f32 	%f18, %f17, %f16;
	st.global.f32 	[%rd2], %f18;
	add.s64 	%rd13, %rd12, %rd9;
	ld.global.f32 	%f19, [%rd13];
	add.f32 	%f20, %f19, %f18;
	st.global.f32 	[%rd2], %f20;
	add.s64 	%rd14, %rd13, %rd9;
	ld.global.f32 	%f21, [%rd14];
	add.f32 	%f22, %f21, %f20;
	st.global.f32 	[%rd2], %f22;
	add.s64 	%rd15, %rd14, %rd9;
	ld.global.f32 	%f23, [%rd15];
	add.f32 	%f24, %f23, %f22;
	st.global.f32 	[%rd2], %f24;
	add.s64 	%rd16, %rd15, %rd9;
	ld.global.f32 	%f25, [%rd16];
	add.f32 	%f26, %f25, %f24;
	st.global.f32 	[%rd2], %f26;
	add.s64 	%rd17, %rd16, %rd9;
	ld.global.f32 	%f27, [%rd17];
	add.f32 	%f28, %f27, %f26;
	st.global.f32 	[%rd2], %f28;
	add.s64 	%rd18, %rd17, %rd9;
	ld.global.f32 	%f29, [%rd18];
	add.f32 	%f30, %f29, %f28;
	st.global.f32 	[%rd2], %f30;
	add.s64 	%rd19, %rd18, %rd9;
	ld.global.f32 	%f31, [%rd19];
	add.f32 	%f32, %f31, %f30;
	st.global.f32 	[%rd2], %f32;
	add.s64 	%rd20, %rd19, %rd9;
	ld.global.f32 	%f33, [%rd20];
	add.f32 	%f34, %f33, %f32;
	st.global.f32 	[%rd2], %f34;
	add.s64 	%rd21, %rd20, %rd9;
	ld.global.f32 	%f35, [%rd21];
	add.f32 	%f36, %f35, %f34;
	st.global.f32 	[%rd2], %f36;
	add.s64 	%rd22, %rd21, %rd9;
	ld.global.f32 	%f37, [%rd22];
	add.f32 	%f38, %f37, %f36;
	st.global.f32 	[%rd2], %f38;
	add.s64 	%rd23, %rd22, %rd9;
	ld.global.f32 	%f39, [%rd23];
	add.f32 	%f40, %f39, %f38;
	st.global.f32 	[%rd2], %f40;
	add.s64 	%rd24, %rd23, %rd9;
	ld.global.f32 	%f41, [%rd24];
	add.f32 	%f66, %f41, %f40;
	st.global.f32 	[%rd2], %f66;
	add.s32 	%r47, %r47, 16;
	add.s32 	%r46, %r46, %r9;
	setp.ne.s32 	%p3, %r47, 0;
	@%p3 bra 	$L__BB2_3;
$L__BB2_4:
	setp.eq.s32 	%p4, %r5, 0;
	@%p4 bra 	$L__BB2_13;
	and.b32  	%r15, %r3, 7;
	setp.lt.u32 	%p5, %r5, 8;
	@%p5 bra 	$L__BB2_7;
	add.s32 	%r41, %r49, %r4;
	mad.lo.s32 	%r42, %r41, %r27, %r2;
	mul.wide.s32 	%rd25, %r42, 4;
	add.s64 	%rd26, %rd1, %rd25;
	ld.global.f32 	%f42, [%rd26];
	add.f32 	%f43, %f42, %f66;
	st.global.f32 	[%rd2], %f43;
	mul.wide.s32 	%rd27, %r27, 4;
	add.s64 	%rd28, %rd26, %rd27;
	ld.global.f32 	%f44, [%rd28];
	add.f32 	%f45, %f44, %f43;
	st.global.f32 	[%rd2], %f45;
	add.s64 	%rd29, %rd28, %rd27;
	ld.global.f32 	%f46, [%rd29];
	add.f32 	%f47, %f46, %f45;
	st.global.f32 	[%rd2], %f47;
	add.s64 	%rd30, %rd29, %rd27;
	ld.global.f32 	%f48, [%rd30];
	add.f32 	%f49, %f48, %f47;
	st.global.f32 	[%rd2], %f49;
	add.s64 	%rd31, %rd30, %rd27;
	ld.global.f32 	%f50, [%rd31];
	add.f32 	%f51, %f50, %f49;
	st.global.f32 	[%rd2], %f51;
	add.s64 	%rd32, %rd31, %rd27;
	ld.global.f32 	%f52, [%rd32];
	add.f32 	%f53, %f52, %f51;
	st.global.f32 	[%rd2], %f53;
	add.s64 	%rd33, %rd32, %rd27;
	ld.global.f32 	%f54, [%rd33];
	add.f32 	%f55, %f54, %f53;
	st.global.f32 	[%rd2], %f55;
	add.s64 	%rd34, %rd33, %rd27;
	ld.global.f32 	%f56, [%rd34];
	add.f32 	%f66, %f56, %f55;
	st.global.f32 	[%rd2], %f66;
	add.s32 	%r49, %r49, 8;
$L__BB2_7:
	setp.eq.s32 	%p6, %r15, 0;
	@%p6 bra 	$L__BB2_13;
	and.b32  	%r18, %r3, 3;
	setp.lt.u32 	%p7, %r15, 4;
	@%p7 bra 	$L__BB2_10;
	add.s32 	%r43, %r49, %r4;
	mad.lo.s32 	%r44, %r43, %r27, %r2;
	mul.wide.s32 	%rd35, %r44, 4;
	add.s64 	%rd36, %rd1, %rd35;
	ld.global.f32 	%f57, [%rd36];
	add.f32 	%f58, %f57, %f66;
	st.global.f32 	[%rd2], %f58;
	mul.wide.s32 	%rd37, %r27, 4;
	add.s64 	%rd38, %rd36, %rd37;
	ld.global.f32 	%f59, [%rd38];
	add.f32 	%f60, %f59, %f58;
	st.global.f32 	[%rd2], %f60;
	add.s64 	%rd39, %rd38, %rd37;
	ld.global.f32 	%f61, [%rd39];
	add.f32 	%f62, %f61, %f60;
	st.global.f32 	[%rd2], %f62;
	add.s64 	%rd40, %rd39, %rd37;
	ld.global.f32 	%f63, [%rd40];
	add.f32 	%f66, %f63, %f62;
	st.global.f32 	[%rd2], %f66;
	add.s32 	%r49, %r49, 4;
$L__BB2_10:
	setp.eq.s32 	%p8, %r18, 0;
	@%p8 bra 	$L__BB2_13;
	add.s32 	%r45, %r49, %r4;
	mad.lo.s32 	%r52, %r27, %r45, %r2;
	neg.s32 	%r51, %r18;
$L__BB2_12:
	.pragma "nounroll";
	mul.wide.s32 	%rd41, %r52, 4;
	add.s64 	%rd42, %rd1, %rd41;
	ld.global.f32 	%f64, [%rd42];
	add.f32 	%f66, %f64, %f66;
	st.global.f32 	[%rd2], %f66;
	add.s32 	%r52, %r52, %r27;
	add.s32 	%r51, %r51, 1;
	setp.ne.s32 	%p9, %r51, 0;
	@%p9 bra 	$L__BB2_12;
$L__BB2_13:
	ret;

}
	// .globl	_Z12sumAlongAxisPiPfiii
.visible .entry _Z12sumAlongAxisPiPfiii(
	.param .u64 .ptr .align 1 _Z12sumAlongAxisPiPfiii_param_0,
	.param .u64 .ptr .align 1 _Z12sumAlongAxisPiPfiii_param_1,
	.param .u32 _Z12sumAlongAxisPiPfiii_param_2,
	.param .u32 _Z12sumAlongAxisPiPfiii_param_3,
	.param .u32 _Z12sumAlongAxisPiPfiii_param_4
)
{
	.reg .pred 	%p<11>;
	.reg .b32 	%r<130>;
	.reg .b32 	%f<5>;
	.reg .b64 	%rd<43>;

	ld.param.u64 	%rd3, [_Z12sumAlongAxisPiPfiii_param_0];
	ld.param.u64 	%rd2, [_Z12sumAlongAxisPiPfiii_param_1];
	ld.param.u32 	%r42, [_Z12sumAlongAxisPiPfiii_param_2];
	ld.param.u32 	%r40, [_Z12sumAlongAxisPiPfiii_param_3];
	ld.param.u32 	%r41, [_Z12sumAlongAxisPiPfiii_param_4];
	cvta.to.global.u64 	%rd1, %rd3;
	mov.u32 	%r43, %ctaid.x;
	mov.u32 	%r44, %ntid.x;
	mov.u32 	%r45, %tid.x;
	mad.lo.s32 	%r1, %r43, %r44, %r45;
	mul.lo.s32 	%r46, %r41, %r42;
	setp.ge.s32 	%p1, %r1, %r46;
	@%p1 bra 	$L__BB3_16;
	div.s32 	%r2, %r1, %r41;
	mul.lo.s32 	%r47, %r2, %r41;
	sub.s32 	%r3, %r1, %r47;
	setp.lt.s32 	%p2, %r40, 1;
	mov.f32 	%f4, 0f00000000;
	@%p2 bra 	$L__BB3_15;
	mul.lo.s32 	%r4, %r2, %r40;
	and.b32  	%r5, %r40, 15;
	setp.lt.u32 	%p3, %r40, 16;
	mov.b32 	%r121, 0;
	mov.u32 	%r129, %r121;
	@%p3 bra 	$L__BB3_5;
	and.b32  	%r121, %r40, 2147483632;
	neg.s32 	%r115, %r121;
	mad.lo.s32 	%r114, %r47, %r40, %r3;
	shl.b32 	%r9, %r41, 4;
	mov.b32 	%r129, 0;
	mul.wide.s32 	%rd6, %r41, 4;
$L__BB3_4:
	.pragma "nounroll";
	mul.wide.s32 	%rd4, %r114, 4;
	add.s64 	%rd5, %rd1, %rd4;
	ld.global.u32 	%r52, [%rd5];
	add.s32 	%r53, %r52, %r129;
	add.s64 	%rd7, %rd5, %rd6;
	ld.global.u32 	%r54, [%rd7];
	add.s32 	%r55, %r54, %r53;
	add.s64 	%rd8, %rd7, %rd6;
	ld.global.u32 	%r56, [%rd8];
	add.s32 	%r57, %r56, %r55;
	add.s64 	%rd9, %rd8, %rd6;
	ld.global.u32 	%r58, [%rd9];
	add.s32 	%r59, %r58, %r57;
	add.s64 	%rd10, %rd9, %rd6;
	ld.global.u32 	%r60, [%rd10];
	add.s32 	%r61, %r60, %r59;
	add.s64 	%rd11, %rd10, %rd6;
	ld.global.u32 	%r62, [%rd11];
	add.s32 	%r63, %r62, %r61;
	add.s64 	%rd12, %rd11, %rd6;
	ld.global.u32 	%r64, [%rd12];
	add.s32 	%r65, %r64, %r63;
	add.s64 	%rd13, %rd12, %rd6;
	ld.global.u32 	%r66, [%rd13];
	add.s32 	%r67, %r66, %r65;
	add.s64 	%rd14, %rd13, %rd6;
	ld.global.u32 	%r68, [%rd14];
	add.s32 	%r69, %r68, %r67;
	add.s64 	%rd15, %rd14, %rd6;
	ld.global.u32 	%r70, [%rd15];
	add.s32 	%r71, %r70, %r69;
	add.s64 	%rd16, %rd15, %rd6;
	ld.global.u32 	%r72, [%rd16];
	add.s32 	%r73, %r72, %r71;
	add.s64 	%rd17, %rd16, %rd6;
	ld.global.u32 	%r74, [%rd17];
	add.s32 	%r75, %r74, %r73;
	add.s64 	%rd18, %rd17, %rd6;
	ld.global.u32 	%r76, [%rd18];
	add.s32 	%r77, %r76, %r75;
	add.s64 	%rd19, %rd18, %rd6;
	ld.global.u32 	%r78, [%rd19];
	add.s32 	%r79, %r78, %r77;
	add.s64 	%rd20, %rd19, %rd6;
	ld.global.u32 	%r80, [%rd20];
	add.s32 	%r81, %r80, %r79;
	add.s64 	%rd21, %rd20, %rd6;
	ld.global.u32 	%r82, [%rd21];
	add.s32 	%r129, %r82, %r81;
	add.s32 	%r115, %r115, 16;
	add.s32 	%r114, %r114, %r9;
	setp.ne.s32 	%p4, %r115, 0;
	@%p4 bra 	$L__BB3_4;
$L__BB3_5:
	setp.eq.s32 	%p5, %r5, 0;
	@%p5 bra 	$L__BB3_14;
	and.b32  	%r19, %r40, 7;
	setp.lt.u32 	%p6, %r5, 8;
	@%p6 bra 	$L__BB3_8;
	add.s32 	%r84, %r121, %r4;
	mad.lo.s32 	%r85, %r84, %r41, %r3;
	mul.wide.s32 	%rd22, %r85, 4;
	add.s64 	%rd23, %rd1, %rd22;
	ld.global.u32 	%r86, [%rd23];
	add.s32 	%r87, %r86, %r129;
	mul.wide.s32 	%rd24, %r41, 4;
	add.s64 	%rd25, %rd23, %rd24;
	ld.global.u32 	%r88, [%rd25];
	add.s32 	%r89, %r88, %r87;
	add.s64 	%rd26, %rd25, %rd24;
	ld.global.u32 	%r90, [%rd26];
	add.s32 	%r91, %r90, %r89;
	add.s64 	%rd27, %rd26, %rd24;
	ld.global.u32 	%r92, [%rd27];
	add.s32 	%r93, %r92, %r91;
	add.s64 	%rd28, %rd27, %rd24;
	ld.global.u32 	%r94, [%rd28];
	add.s32 	%r95, %r94, %r93;
	add.s64 	%rd29, %rd28, %rd24;
	ld.global.u32 	%r96, [%rd29];
	add.s32 	%r97, %r96, %r95;
	add.s64 	%rd30, %rd29, %rd24;
	ld.global.u32 	%r98, [%rd30];
	add.s32 	%r99, %r98, %r97;
	add.s64 	%rd31, %rd30, %rd24;
	ld.global.u32 	%r100, [%rd31];
	add.s32 	%r129, %r100, %r99;
	add.s32 	%r121, %r121, 8;
$L__BB3_8:
	setp.eq.s32 	%p7, %r19, 0;
	@%p7 bra 	$L__BB3_14;
	and.b32  	%r25, %r40, 3;
	setp.lt.u32 	%p8, %r19, 4;
	@%p8 bra 	$L__BB3_11;
	add.s32 	%r102, %r121, %r4;
	mad.lo.s32 	%r103, %r102, %r41, %r3;
	mul.wide.s32 	%rd32, %r103, 4;
	add.s64 	%rd33, %rd1, %rd32;
	ld.global.u32 	%r104, [%rd33];
	add.s32 	%r105, %r104, %r129;
	mul.wide.s32 	%rd34, %r41, 4;
	add.s64 	%rd35, %rd33, %rd34;
	ld.global.u32 	%r106, [%rd35];
	add.s32 	%r107, %r106, %r105;
	add.s64 	%rd36, %rd35, %rd34;
	ld.global.u32 	%r108, [%rd36];
	add.s32 	%r109, %r108, %r107;
	add.s64 	%rd37, %rd36, %rd34;
	ld.global.u32 	%r110, [%rd37];
	add.s32 	%r129, %r110, %r109;
	add.s32 	%r121, %r121, 4;
$L__BB3_11:
	setp.eq.s32 	%p9, %r25, 0;
	@%p9 bra 	$L__BB3_14;
	add.s32 	%r111, %r121, %r4;
	mad.lo.s32 	%r127, %r41, %r111, %r3;
	neg.s32 	%r126, %r25;
$L__BB3_13:
	.pragma "nounroll";
	mul.wide.s32 	%rd38, %r127, 4;
	add.s64 	%rd39, %rd1, %rd38;
	ld.global.u32 	%r112, [%rd39];
	add.s32 	%r129, %r112, %r129;
	add.s32 	%r127, %r127, %r41;
	add.s32 	%r126, %r126, 1;
	setp.ne.s32 	%p10, %r126, 0;
	@%p10 bra 	$L__BB3_13;
$L__BB3_14:
	cvt.rn.f32.s32 	%f4, %r129;
$L__BB3_15:
	mad.lo.s32 	%r113, %r2, %r41, %r3;
	cvta.to.global.u64 	%rd40, %rd2;
	mul.wide.s32 	%rd41, %r113, 4;
	add.s64 	%rd42, %rd40, %rd41;
	st.global.f32 	[%rd42], %f4;
$L__BB3_16:
	ret;

}


// ===== COMPILED SASS (sm_100) =====

	.target	sm_100

	.elftype	@"ET_EXEC"


//--------------------- .note.nv.tkinfo           --------------------------
	.section	.note.nv.tkinfo,"",@"SHT_NOTE"
	.sectionflags	@"SHF_NOTE_NV_TKINFO"
	.tkinfo
        /*0018*/ 	.word	0x00000002
        /*0030*/ 	.string	""
        /*0030*/ 	.string	"ptxas"
        /*0030*/ 	.string	"Cuda compilation tools, release 13.0, V13.0.88"
        /*0030*/ 	.string	"Build cuda_13.0.r13.0/compiler.36424714_0"
        /*0030*/ 	.string	"-arch sm_100 -m 64 "



//--------------------- .note.nv.cuinfo           --------------------------
	.section	.note.nv.cuinfo,"",@"SHT_NOTE"
	.sectionflags	@"SHF_NOTE_NV_CUINFO"
        /*0018*/ 	.short	0x0002
        /*001a*/ 	.short	0x0064
        /*001c*/ 	.short	0x0082
	.zero		2


//--------------------- .nv.info                  --------------------------
	.section	.nv.info,"",@"SHT_CUDA_INFO"
	.align	4


	//----- nvinfo : EIATTR_REGCOUNT
	.align		4
        /*0000*/ 	.byte	0x04, 0x2f
        /*0002*/ 	.short	(.L_11 - .L_10)
	.align		4
.L_10:
        /*0004*/ 	.word	index@(_Z20generate_multinomialPfiiPii)
        /*0008*/ 	.word	0x0000001a


	//----- nvinfo : EIATTR_FRAME_SIZE
	.align		4
.L_11:
        /*000c*/ 	.byte	0x04, 0x11
        /*000e*/ 	.short	(.L_13 - .L_12)
	.align		4
.L_12:
        /*0010*/ 	.word	index@(_Z20generate_multinomialPfiiPii)
        /*0014*/ 	.word	0x00000000


	//----- nvinfo : EIATTR_REGCOUNT
	.align		4
.L_13:
        /*0018*/ 	.byte	0x04, 0x2f
        /*001a*/ 	.short	(.L_15 - .L_14)
	.align		4
.L_14:
        /*001c*/ 	.word	index@(_Z28photon_transduction_paralleliiiPfPiS_)
        /*0020*/ 	.word	0x00000030


	//----- nvinfo : EIATTR_FRAME_SIZE
	.align		4
.L_15:
        /*0024*/ 	.byte	0x04, 0x11
        /*0026*/ 	.short	(.L_17 - .L_16)
	.align		4
.L_16:
        /*0028*/ 	.word	index@($__internal_0_$__cuda_sm20_dsqrt_rn_f64_mediumpath_v1)
        /*002c*/ 	.word	0x00000020


	//----- nvinfo : EIATTR_FRAME_SIZE
	.align		4
.L_17:
        /*0030*/ 	.byte	0x04, 0x11
        /*0032*/ 	.short	(.L_19 - .L_18)
	.align		4
.L_18:
        /*0034*/ 	.word	index@(_Z28photon_transduction_paralleliiiPfPiS_)
        /*0038*/ 	.word	0x00000020


	//----- nvinfo : EIATTR_REGCOUNT
	.align		4
.L_19:
        /*003c*/ 	.byte	0x04, 0x2f
        /*003e*/ 	.short	(.L_21 - .L_20)
	.align		4
.L_20:
        /*0040*/ 	.word	index@(_Z20add_one_omm_paralleliiPfS_)
        /*0044*/ 	.word	0x00000020


	//----- nvinfo : EIATTR_FRAME_SIZE
	.align		4
.L_21:
        /*0048*/ 	.byte	0x04, 0x11
        /*004a*/ 	.short	(.L_23 - .L_22)
	.align		4
.L_22:
        /*004c*/ 	.word	index@(_Z20add_one_omm_paralleliiPfS_)
        /*0050*/ 	.word	0x00000000


	//----- nvinfo : EIATTR_REGCOUNT
	.align		4
.L_23:
        /*0054*/ 	.byte	0x04, 0x2f
        /*0056*/ 	.short	(.L_25 - .L_24)
	.align		4
.L_24:
        /*0058*/ 	.word	index@(_Z12sumAlongAxisPiPfiii)
        /*005c*/ 	.word	0x00000020


	//----- nvinfo : EIATTR_FRAME_SIZE
	.align		4
.L_25:
        /*0060*/ 	.byte	0x04, 0x11
        /*0062*/ 	.short	(.L_27 - .L_26)
	.align		4
.L_26:
        /*0064*/ 	.word	index@(_Z12sumAlongAxisPiPfiii)
        /*0068*/ 	.word	0x00000000


	//----- nvinfo : EIATTR_MIN_STACK_SIZE
	.align		4
.L_27:
        /*006c*/ 	.byte	0x04, 0x12
        /*006e*/ 	.short	(.L_29 - .L_28)
	.align		4
.L_28:
        /*0070*/ 	.word	index@(_Z12sumAlongAxisPiPfiii)
        /*0074*/ 	.word	0x00000000


	//----- nvinfo : EIATTR_MIN_STACK_SIZE
	.align		4
.L_29:
        /*0078*/ 	.byte	0x04, 0x12
        /*007a*/ 	.short	(.L_31 - .L_30)
	.align		4
.L_30:
        /*007c*/ 	.word	index@(_Z20add_one_omm_paralleliiPfS_)
        /*0080*/ 	.word	0x00000000


	//----- nvinfo : EIATTR_MIN_STACK_SIZE
	.align		4
.L_31:
        /*0084*/ 	.byte	0x04, 0x12
        /*0086*/ 	.short	(.L_33 - .L_32)
	.align		4
.L_32:
        /*0088*/ 	.word	index@(_Z28photon_transduction_paralleliiiPfPiS_)
        /*008c*/ 	.word	0x00000020


	//----- nvinfo : EIATTR_MIN_STACK_SIZE
	.align		4
.L_33:
        /*0090*/ 	.byte	0x04, 0x12
        /*0092*/ 	.short	(.L_35 - .L_34)
	.align		4
.L_34:
        /*0094*/ 	.word	index@(_Z20generate_multinomialPfiiPii)
        /*0098*/ 	.word	0x00000000
.L_35:


//--------------------- .nv.compat                --------------------------
	.section	.nv.compat,"",@"SHT_CUDA_COMPAT_INFO"
	.align	4
        /*0000*/ 	.byte	0x02, 0x09, 0x00, 0x00, 0x02, 0x02, 0x01, 0x00, 0x02, 0x05, 0x05, 0x00, 0x03, 0x07, 0x01, 0x01
        /*0010*/ 	.byte	0x02, 0x03, 0x00, 0x00, 0x02, 0x06, 0x01, 0x00, 0x04, 0x0b, 0x08, 0x00, 0x01, 0x00, 0x00, 0x00
        /*0020*/ 	.byte	0x00, 0x00, 0x00, 0x00


//--------------------- .nv.info._Z12sumAlongAxisPiPfiii --------------------------
	.section	.nv.info._Z12sumAlongAxisPiPfiii,"",@"SHT_CUDA_INFO"
	.sectionflags	@""
	.align	4


	//----- nvinfo : EIATTR_CUDA_API_VERSION
	.align		4
        /*0000*/ 	.byte	0x04, 0x37
        /*0002*/ 	.short	(.L_37 - .L_36)
.L_36:
        /*0004*/ 	.word	0x00000082


	//----- nvinfo : EIATTR_KPARAM_INFO
	.align		4
.L_37:
        /*0008*/ 	.byte	0x04, 0x17
        /*000a*/ 	.short	(.L_39 - .L_38)
.L_38:
        /*000c*/ 	.word	0x00000000
        /*0010*/ 	.short	0x0004
        /*0012*/ 	.short	0x0018
        /*0014*/ 	.byte	0x00, 0xf0, 0x11, 0x00


	//----- nvinfo : EIATTR_KPARAM_INFO
	.align		4
.L_39:
        /*0018*/ 	.byte	0x04, 0x17
        /*001a*/ 	.short	(.L_41 - .L_40)
.L_40:
        /*001c*/ 	.word	0x00000000
        /*0020*/ 	.short	0x0003
        /*0022*/ 	.short	0x0014
        /*0024*/ 	.byte	0x00, 0xf0, 0x11, 0x00


	//----- nvinfo : EIATTR_KPARAM_INFO
	.align		4
.L_41:
        /*0028*/ 	.byte	0x04, 0x17
        /*002a*/ 	.short	(.L_43 - .L_42)
.L_42:
        /*002c*/ 	.word	0x00000000
        /*0030*/ 	.short	0x0002
        /*0032*/ 	.short	0x0010
        /*0034*/ 	.byte	0x00, 0xf0, 0x11, 0x00


	//----- nvinfo : EIATTR_KPARAM_INFO
	.align		4
.L_43:
        /*0038*/ 	.byte	0x04, 0x17
        /*003a*/ 	.short	(.L_45 - .L_44)
.L_44:
        /*003c*/ 	.word	0x00000000
        /*0040*/ 	.short	0x0001
        /*0042*/ 	.short	0x0008
        /*0044*/ 	.byte	0x00, 0xf5, 0x21, 0x00


	//----- nvinfo : EIATTR_KPARAM_INFO
	.align		4
.L_45:
        /*0048*/ 	.byte	0x04, 0x17
        /*004a*/ 	.short	(.L_47 - .L_46)
.L_46:
        /*004c*/ 	.word	0x00000000
        /*0050*/ 	.short	0x0000
        /*0052*/ 	.short	0x0000
        /*0054*/ 	.byte	0x00, 0xf5, 0x21, 0x00


	//----- nvinfo : EIATTR_SPARSE_MMA_MASK
	.align		4
.L_47:
        /*0058*/ 	.byte	0x03, 0x50
        /*005a*/ 	.short	0x0000


	//----- nvinfo : EIATTR_MAXREG_COUNT
	.align		4
        /*005c*/ 	.byte	0x03, 0x1b
        /*005e*/ 	.short	0x00ff


	//----- nvinfo : EIATTR_MERCURY_ISA_VERSION
	.align		4
        /*0060*/ 	.byte	0x03, 0x5f
        /*0062*/ 	.short	0x0101


	//----- nvinfo : EIATTR_VRC_CTA_INIT_COUNT
	.align		4
        /*0064*/ 	.byte	0x02, 0x4a
	.zero		1
	.zero		1


	//----- nvinfo : EIATTR_EXIT_INSTR_OFFSETS
	.align		4
        /*0068*/ 	.byte	0x04, 0x1c
        /*006a*/ 	.short	(.L_49 - .L_48)


	//   ....[0]....
.L_48:
        /*006c*/ 	.word	0x00000090


	//   ....[1]....
        /*0070*/ 	.word	0x00000a10


	//----- nvinfo : EIATTR_CBANK_PARAM_SIZE
	.align		4
.L_49:
        /*0074*/ 	.byte	0x03, 0x19
        /*0076*/ 	.short	0x001c


	//----- nvinfo : EIATTR_PARAM_CBANK
	.align		4
        /*0078*/ 	.byte	0x04, 0x0a
        /*007a*/ 	.short	(.L_51 - .L_50)
	.align		4
.L_50:
        /*007c*/ 	.word	index@(.nv.constant0._Z12sumAlongAxisPiPfiii)
        /*0080*/ 	.short	0x0380
        /*0082*/ 	.short	0x001c


	//----- nvinfo : EIATTR_SW_WAR
	.align		4
.L_51:
        /*0084*/ 	.byte	0x04, 0x36
        /*0086*/ 	.short	(.L_53 - .L_52)
.L_52:
        /*0088*/ 	.word	0x00000008
.L_53:


//--------------------- .nv.info._Z20add_one_omm_paralleliiPfS_ --------------------------
	.section	.nv.info._Z20add_one_omm_paralleliiPfS_,"",@"SHT_CUDA_INFO"
	.sectionflags	@""
	.align	4


	//----- nvinfo : EIATTR_CUDA_API_VERSION
	.align		4
        /*0000*/ 	.byte	0x04, 0x37
        /*0002*/ 	.short	(.L_55 - .L_54)
.L_54:
        /*0004*/ 	.word	0x00000082


	//----- nvinfo : EIATTR_KPARAM_INFO
	.align		4
.L_55:
        /*0008*/ 	.byte	0x04, 0x17
        /*000a*/ 	.short	(.L_57 - .L_56)
.L_56:
        /*000c*/ 	.word	0x00000000
        /*0010*/ 	.short	0x0003
        /*0012*/ 	.short	0x0010
        /*0014*/ 	.byte	0x00, 0xf5, 0x21, 0x00


	//----- nvinfo : EIATTR_KPARAM_INFO
	.align		4
.L_57:
        /*0018*/ 	.byte	0x04, 0x17
        /*001a*/ 	.short	(.L_59 - .L_58)
.L_58:
        /*001c*/ 	.word	0x00000000
        /*0020*/ 	.short	0x0002
        /*0022*/ 	.short	0x0008
        /*0024*/ 	.byte	0x00, 0xf5, 0x21, 0x00


	//----- nvinfo : EIATTR_KPARAM_INFO
	.align		4
.L_59:
        /*0028*/ 	.byte	0x04, 0x17
        /*002a*/ 	.short	(.L_61 - .L_60)
.L_60:
        /*002c*/ 	.word	0x00000000
        /*0030*/ 	.short	0x0001
        /*0032*/ 	.short	0x0004
        /*0034*/ 	.byte	0x00, 0xf0, 0x11, 0x00


	//----- nvinfo : EIATTR_KPARAM_INFO
	.align		4
.L_61:
        /*0038*/ 	.byte	0x04, 0x17
        /*003a*/ 	.short	(.L_63 - .L_62)
.L_62:
        /*003c*/ 	.word	0x00000000
        /*0040*/ 	.short	0x0000
        /*0042*/ 	.short	0x0000
        /*0044*/ 	.byte	0x00, 0xf0, 0x11, 0x00


	//----- nvinfo : EIATTR_SPARSE_MMA_MASK
	.align		4
.L_63:
        /*0048*/ 	.byte	0x03, 0x50
        /*004a*/ 	.short	0x0000


	//----- nvinfo : EIATTR_MAXREG_COUNT
	.align		4
        /*004c*/ 	.byte	0x03, 0x1b
        /*004e*/ 	.short	0x00ff


	//----- nvinfo : EIATTR_MERCURY_ISA_VERSION
	.align		4
        /*0050*/ 	.byte	0x03, 0x5f
        /*0052*/ 	.short	0x0101


	//----- nvinfo : EIATTR_VRC_CTA_INIT_COUNT
	.align		4
        /*0054*/ 	.byte	0x02, 0x4a
	.zero		1
	.zero		1


	//----- nvinfo : EIATTR_EXIT_INSTR_OFFSETS
	.align		4
        /*0058*/ 	.byte	0x04, 0x1c
        /*005a*/ 	.short	(.L_65 - .L_64)


	//   ....[0]....
.L_64:
        /*005c*/ 	.word	0x000002a0


	//   ....[1]....
        /*0060*/ 	.word	0x00000910


	//   ....[2]....
        /*0064*/ 	.word	0x00000ba0


	//   ....[3]....
        /*0068*/ 	.word	0x00000d30


	//   ....[4]....
        /*006c*/ 	.word	0x00000e00


	//----- nvinfo : EIATTR_CBANK_PARAM_SIZE
	.align		4
.L_65:
        /*0070*/ 	.byte	0x03, 0x19
        /*0072*/ 	.short	0x0018


	//----- nvinfo : EIATTR_PARAM_CBANK
	.align		4
        /*0074*/ 	.byte	0x04, 0x0a
        /*0076*/ 	.short	(.L_67 - .L_66)
	.align		4
.L_66:
        /*0078*/ 	.word	index@(.nv.constant0._Z20add_one_omm_paralleliiPfS_)
        /*007c*/ 	.short	0x0380
        /*007e*/ 	.short	0x0018


	//----- nvinfo : EIATTR_SW_WAR
	.align		4
.L_67:
        /*0080*/ 	.byte	0x04, 0x36
        /*0082*/ 	.short	(.L_69 - .L_68)
.L_68:
        /*0084*/ 	.word	0x00000008
.L_69:


//--------------------- .nv.info._Z28photon_transduction_paralleliiiPfPiS_ --------------------------
	.section	.nv.info._Z28photon_transduction_paralleliiiPfPiS_,"",@"SHT_CUDA_INFO"
	.sectionflags	@""
	.align	4


	//----- nvinfo : EIATTR_CUDA_API_VERSION
	.align		4
        /*0000*/ 	.byte	0x04, 0x37
        /*0002*/ 	.short	(.L_71 - .L_70)
.L_70:
        /*0004*/ 	.word	0x00000082


	//----- nvinfo : EIATTR_KPARAM_INFO
	.align		4
.L_71:
        /*0008*/ 	.byte	0x04, 0x17
        /*000a*/ 	.short	(.L_73 - .L_72)
.L_72:
        /*000c*/ 	.word	0x00000000
        /*0010*/ 	.short	0x0005
        /*0012*/ 	.short	0x0020
        /*0014*/ 	.byte	0x00, 0xf5, 0x21, 0x00


	//----- nvinfo : EIATTR_KPARAM_INFO
	.align		4
.L_73:
        /*0018*/ 	.byte	0x04, 0x17
        /*001a*/ 	.short	(.L_75 - .L_74)
.L_74:
        /*001c*/ 	.word	0x00000000
        /*0020*/ 	.short	0x0004
        /*0022*/ 	.short	0x0018
        /*0024*/ 	.byte	0x00, 0xf5, 0x21, 0x00


	//----- nvinfo : EIATTR_KPARAM_INFO
	.align		4
.L_75:
        /*0028*/ 	.byte	0x04, 0x17
        /*002a*/ 	.short	(.L_77 - .L_76)
.L_76:
        /*002c*/ 	.word	0x00000000
        /*0030*/ 	.short	0x0003
        /*0032*/ 	.short	0x0010
        /*0034*/ 	.byte	0x00, 0xf5, 0x21, 0x00


	//----- nvinfo : EIATTR_KPARAM_INFO
	.align		4
.L_77:
        /*0038*/ 	.byte	0x04, 0x17
        /*003a*/ 	.short	(.L_79 - .L_78)
.L_78:
        /*003c*/ 	.word	0x00000000
        /*0040*/ 	.short	0x0002
        /*0042*/ 	.short	0x0008
        /*0044*/ 	.byte	0x00, 0xf0, 0x11, 0x00


	//----- nvinfo : EIATTR_KPARAM_INFO
	.align		4
.L_79:
        /*0048*/ 	.byte	0x04, 0x17
        /*004a*/ 	.short	(.L_81 - .L_80)
.L_80:
        /*004c*/ 	.word	0x00000000
        /*0050*/ 	.short	0x0001
        /*0052*/ 	.short	0x0004
        /*0054*/ 	.byte	0x00, 0xf0, 0x11, 0x00


	//----- nvinfo : EIATTR_KPARAM_INFO
	.align		4
.L_81:
        /*0058*/ 	.byte	0x04, 0x17
        /*005a*/ 	.short	(.L_83 - .L_82)
.L_82:
        /*005c*/ 	.word	0x00000000
        /*0060*/ 	.short	0x0000
        /*0062*/ 	.short	0x0000
        /*0064*/ 	.byte	0x00, 0xf0, 0x11, 0x00


	//----- nvinfo : EIATTR_SPARSE_MMA_MASK
	.align		4
.L_83:
        /*0068*/ 	.byte	0x03, 0x50
        /*006a*/ 	.short	0x0000


	//----- nvinfo : EIATTR_MAXREG_COUNT
	.align		4
        /*006c*/ 	.byte	0x03, 0x1b
        /*006e*/ 	.short	0x00ff


	//----- nvinfo : EIATTR_MERCURY_ISA_VERSION
	.align		4
        /*0070*/ 	.byte	0x03, 0x5f
        /*0072*/ 	.short	0x0101


	//----- nvinfo : EIATTR_VRC_CTA_INIT_COUNT
	.align		4
        /*0074*/ 	.byte	0x02, 0x4a
	.zero		1
	.zero		1


	//----- nvinfo : EIATTR_EXIT_INSTR_OFFSETS
	.align		4
        /*0078*/ 	.byte	0x04, 0x1c
        /*007a*/ 	.short	(.L_85 - .L_84)


	//   ....[0]....
.L_84:
        /*007c*/ 	.word	0x000003c0


	//   ....[1]....
        /*0080*/ 	.word	0x000044d0


	//----- nvinfo : EIATTR_CRS_STACK_SIZE
	.align		4
.L_85:
        /*0084*/ 	.byte	0x04, 0x1e
        /*0086*/ 	.short	(.L_87 - .L_86)
.L_86:
        /*0088*/ 	.word	0x00000000


	//----- nvinfo : EIATTR_CBANK_PARAM_SIZE
	.align		4
.L_87:
        /*008c*/ 	.byte	0x03, 0x19
        /*008e*/ 	.short	0x0028


	//----- nvinfo : EIATTR_PARAM_CBANK
	.align		4
        /*0090*/ 	.byte	0x04, 0x0a
        /*0092*/ 	.short	(.L_89 - .L_88)
	.align		4
.L_88:
        /*0094*/ 	.word	index@(.nv.constant0._Z28photon_transduction_paralleliiiPfPiS_)
        /*0098*/ 	.short	0x0380
        /*009a*/ 	.short	0x0028


	//----- nvinfo : EIATTR_SW_WAR
	.align		4
.L_89:
        /*009c*/ 	.byte	0x04, 0x36
        /*009e*/ 	.short	(.L_91 - .L_90)
.L_90:
        /*00a0*/ 	.word	0x00000008
.L_91:


//--------------------- .nv.info._Z20generate_multinomialPfiiPii --------------------------
	.section	.nv.info._Z20generate_multinomialPfiiPii,"",@"SHT_CUDA_INFO"
	.sectionflags	@""
	.align	4


	//----- nvinfo : EIATTR_CUDA_API_VERSION
	.align		4
        /*0000*/ 	.byte	0x04, 0x37
        /*0002*/ 	.short	(.L_93 - .L_92)
.L_92:
        /*0004*/ 	.word	0x00000082


	//----- nvinfo : EIATTR_KPARAM_INFO
	.align		4
.L_93:
        /*0008*/ 	.byte	0x04, 0x17
        /*000a*/ 	.short	(.L_95 - .L_94)
.L_94:
        /*000c*/ 	.word	0x00000000
        /*0010*/ 	.short	0x0004
        /*0012*/ 	.short	0x0018
        /*0014*/ 	.byte	0x00, 0xf0, 0x11, 0x00


	//----- nvinfo : EIATTR_KPARAM_INFO
	.align		4
.L_95:
        /*0018*/ 	.byte	0x04, 0x17
        /*001a*/ 	.short	(.L_97 - .L_96)
.L_96:
        /*001c*/ 	.word	0x00000000
        /*0020*/ 	.short	0x0003
        /*0022*/ 	.short	0x0010
        /*0024*/ 	.byte	0x00, 0xf5, 0x21, 0x00


	//----- nvinfo : EIATTR_KPARAM_INFO
	.align		4
.L_97:
        /*0028*/ 	.byte	0x04, 0x17
        /*002a*/ 	.short	(.L_99 - .L_98)
.L_98:
        /*002c*/ 	.word	0x00000000
        /*0030*/ 	.short	0x0002
        /*0032*/ 	.short	0x000c
        /*0034*/ 	.byte	0x00, 0xf0, 0x11, 0x00


	//----- nvinfo : EIATTR_KPARAM_INFO
	.align		4
.L_99:
        /*0038*/ 	.byte	0x04, 0x17
        /*003a*/ 	.short	(.L_101 - .L_100)
.L_100:
        /*003c*/ 	.word	0x00000000
        /*0040*/ 	.short	0x0001
        /*0042*/ 	.short	0x0008
        /*0044*/ 	.byte	0x00, 0xf0, 0x11, 0x00


	//----- nvinfo : EIATTR_KPARAM_INFO
	.align		4
.L_101:
        /*0048*/ 	.byte	0x04, 0x17
        /*004a*/ 	.short	(.L_103 - .L_102)
.L_102:
        /*004c*/ 	.word	0x00000000
        /*0050*/ 	.short	0x0000
        /*0052*/ 	.short	0x0000
        /*0054*/ 	.byte	0x00, 0xf5, 0x21, 0x00


	//----- nvinfo : EIATTR_SPARSE_MMA_MASK
	.align		4
.L_103:
        /*0058*/ 	.byte	0x03, 0x50
        /*005a*/ 	.short	0x0000


	//----- nvinfo : EIATTR_MAXREG_COUNT
	.align		4
        /*005c*/ 	.byte	0x03, 0x1b
        /*005e*/ 	.short	0x00ff


	//----- nvinfo : EIATTR_MERCURY_ISA_VERSION
	.align		4
        /*0060*/ 	.byte	0x03, 0x5f
        /*0062*/ 	.short	0x0101


	//----- nvinfo : EIATTR_VRC_CTA_INIT_COUNT
	.align		4
        /*0064*/ 	.byte	0x02, 0x4a
	.zero		1
	.zero		1


	//----- nvinfo : EIATTR_EXIT_INSTR_OFFSETS
	.align		4
        /*0068*/ 	.byte	0x04, 0x1c
        /*006a*/ 	.short	(.L_105 - .L_104)


	//   ....[0]....
.L_104:
        /*006c*/ 	.word	0x00000080


	//   ....[1]....
        /*0070*/ 	.word	0x000000f0


	//   ....[2]....
        /*0074*/ 	.word	0x00000570


	//----- nvinfo : EIATTR_CRS_STACK_SIZE
	.align		4
.L_105:
        /*0078*/ 	.byte	0x04, 0x1e
        /*007a*/ 	.short	(.L_107 - .L_106)
.L_106:
        /*007c*/ 	.word	0x00000000


	//----- nvinfo : EIATTR_CBANK_PARAM_SIZE
	.align		4
.L_107:
        /*0080*/ 	.byte	0x03, 0x19
        /*0082*/ 	.short	0x001c


	//----- nvinfo : EIATTR_PARAM_CBANK
	.align		4
        /*0084*/ 	.byte	0x04, 0x0a
        /*0086*/ 	.short	(.L_109 - .L_108)
	.align		4
.L_108:
        /*0088*/ 	.word	index@(.nv.constant0._Z20generate_multinomialPfiiPii)
        /*008c*/ 	.short	0x0380
        /*008e*/ 	.short	0x001c


	//----- nvinfo : EIATTR_SW_WAR
	.align		4
.L_109:
        /*0090*/ 	.byte	0x04, 0x36
        /*0092*/ 	.short	(.L_111 - .L_110)
.L_110:
        /*0094*/ 	.word	0x00000008
.L_111:


//--------------------- .nv.callgraph             --------------------------
	.section	.nv.callgraph,"",@"SHT_CUDA_CALLGRAPH"
	.align	4
	.sectionentsize	8
	.align		4
        /*0000*/ 	.word	0x00000000
	.align		4
        /*0004*/ 	.word	0xffffffff
	.align		4
        /*0008*/ 	.word	0x00000000
	.align		4
        /*000c*/ 	.word	0xfffffffe
	.align		4
        /*0010*/ 	.word	0x00000000
	.align		4
        /*0014*/ 	.word	0xfffffffd
	.align		4
        /*0018*/ 	.word	0x00000000
	.align		4
        /*001c*/ 	.word	0xfffffffc


//--------------------- .nv.constant4             --------------------------
	.section	.nv.constant4,"a",@progbits
	.align	8
	.align		8
.nv.constant4:
        /*0000*/ 	.dword	precalc_xorwow_matrix
	.align		8
        /*0008*/ 	.dword	precalc_xorwow_offset_matrix
	.align		8
        /*0010*/ 	.dword	mrg32k3aM1
	.align		8
        /*0018*/ 	.dword	mrg32k3aM2
	.align		8
        /*0020*/ 	.dword	mrg32k3aM1SubSeq
	.align		8
        /*0028*/ 	.dword	mrg32k3aM2SubSeq
	.align		8
        /*0030*/ 	.dword	mrg32k3aM1Seq
	.align		8
        /*0038*/ 	.dword	mrg32k3aM2Seq


//--------------------- .nv.constant3             --------------------------
	.section	.nv.constant3,"a",@progbits
	.align	8
.nv.constant3:
	.type		__cr_lgamma_table,@object
	.size		__cr_lgamma_table,(BumpDuration - __cr_lgamma_table)
__cr_lgamma_table:
        /*0000*/ 	.byte	0x00, 0x00, 0x00, 0x00, 0x00, 0x00, 0x00, 0x00, 0x00, 0x00, 0x00, 0x00, 0x00, 0x00, 0x00, 0x00
        /*0010*/ 	.byte	0xef, 0x39, 0xfa, 0xfe, 0x42, 0x2e, 0xe6, 0x3f, 0x02, 0x20, 0x2a, 0xfa, 0x0b, 0xab, 0xfc, 0x3f
        /*0020*/ 	.byte	0xf9, 0x2c, 0x92, 0x7c, 0xa7, 0x6c, 0x09, 0x40, 0xc9, 0x79, 0x44, 0x3c, 0x64, 0x26, 0x13, 0x40
        /*0030*/ 	.byte	0xca, 0x01, 0xcf, 0x3a, 0x27, 0x51, 0x1a, 0x40, 0x30, 0xcc, 0x2d, 0xf3, 0xe1, 0x0c, 0x21, 0x40
        /*0040*/ 	.byte	0x0d, 0xb7, 0xfc, 0x82, 0x8e, 0x35, 0x25, 0x40
	.type		BumpDuration,@object
	.size		BumpDuration,(.L_9 - BumpDuration)
BumpDuration:
        /*0048*/ 	.byte	0x1e, 0x00, 0x00, 0x00
.L_9:


//--------------------- .text._Z12sumAlongAxisPiPfiii --------------------------
	.section	.text._Z12sumAlongAxisPiPfiii,"ax",@progbits
	.align	128
        .global         _Z12sumAlongAxisPiPfiii
        .type           _Z12sumAlongAxisPiPfiii,@function
        .size           _Z12sumAlongAxisPiPfiii,(.L_x_62 - _Z12sumAlongAxisPiPfiii)
        .other          _Z12sumAlongAxisPiPfiii,@"STO_CUDA_ENTRY STV_DEFAULT"
_Z12sumAlongAxisPiPfiii:
.text._Z12sumAlongAxisPiPfiii:
[----:B------:R-:W-:Y:S01]  /*0000*/  LDC R1, c[0x0][0x37c] ;  /* 0x0000df00ff017b82 */ /* 0x000fe20000000800 */
[----:B------:R-:W0:Y:S07]  /*0010*/  S2R R2, SR_TID.X ;  /* 0x0000000000027919 */ /* 0x000e2e0000002100 */
[----:B------:R-:W0:Y:S01]  /*0020*/  S2UR UR4, SR_CTAID.X ;  /* 0x00000000000479c3 */ /* 0x000e220000002500 */
[----:B------:R-:W1:Y:S07]  /*0030*/  LDCU UR5, c[0x0][0x390] ;  /* 0x00007200ff0577ac */ /* 0x000e6e0008000800 */
[----:B------:R-:W0:Y:S08]  /*0040*/  LDC R5, c[0x0][0x360] ;  /* 0x0000d800ff057b82 */ /* 0x000e300000000800 */
[----:B------:R-:W1:Y:S01]  /*0050*/  LDC R0, c[0x0][0x398] ;  /* 0x0000e600ff007b82 */ /* 0x000e620000000800 */
[----:B0-----:R-:W-:-:S02]  /*0060*/  IMAD R5, R5, UR4, R2 ;  /* 0x0000000405057c24 */ /* 0x001fc4000f8e0202 */
[----:B-1----:R-:W-:-:S05]  /*0070*/  IMAD R2, R0, UR5, RZ ;  /* 0x0000000500027c24 */ /* 0x002fca000f8e02ff */
[----:B------:R-:W-:-:S13]  /*0080*/  ISETP.GE.AND P0, PT, R5, R2, PT ;  /* 0x000000020500720c */ /* 0x000fda0003f06270 */
[----:B------:R-:W-:Y:S05]  /*0090*/  @P0 EXIT ;  /* 0x000000000000094d */ /* 0x000fea0003800000 */
[----:B------:R-:W-:Y:S01]  /*00a0*/  IABS R7, R0 ;  /* 0x0000000000077213 */ /* 0x000fe20000000000 */
[----:B------:R-:W0:Y:S03]  /*00b0*/  LDCU UR7, c[0x0][0x394] ;  /* 0x00007280ff0777ac */ /* 0x000e260008000800 */
[----:B------:R-:W1:Y:S01]  /*00c0*/  I2F.RP R4, R7 ;  /* 0x0000000700047306 */ /* 0x000e620000209400 */
[----:B------:R-:W2:Y:S07]  /*00d0*/  LDCU.64 UR8, c[0x0][0x358] ;  /* 0x00006b00ff0877ac */ /* 0x000eae0008000a00 */
[----:B-1----:R-:W1:Y:S01]  /*00e0*/  MUFU.RCP R4, R4 ;  /* 0x0000000400047308 */ /* 0x002e620000001000 */
[----:B0-----:R-:W-:Y:S01]  /*00f0*/  UISETP.GE.AND UP0, UPT, UR7, 0x1, UPT ;  /* 0x000000010700788c */ /* 0x001fe2000bf06270 */
[----:B-1----:R-:W-:-:S06]  /*0100*/  IADD3 R2, PT, PT, R4, 0xffffffe, RZ ;  /* 0x0ffffffe04027810 */ /* 0x002fcc0007ffe0ff */
[----:B------:R0:W1:Y:S02]  /*0110*/  F2I.FTZ.U32.TRUNC.NTZ R3, R2 ;  /* 0x0000000200037305 */ /* 0x000064000021f000 */
[----:B0-----:R-:W-:Y:S01]  /*0120*/  HFMA2 R2, -RZ, RZ, 0, 0 ;  /* 0x00000000ff027431 */ /* 0x001fe200000001ff */
[----:B-1----:R-:W-:-:S05]  /*0130*/  IADD3 R6, PT, PT, RZ, -R3, RZ ;  /* 0x80000003ff067210 */ /* 0x002fca0007ffe0ff */
[----:B------:R-:W-:Y:S01]  /*0140*/  IMAD R9, R6, R7, RZ ;  /* 0x0000000706097224 */ /* 0x000fe200078e02ff */
[----:B------:R-:W-:-:S03]  /*0150*/  IABS R6, R5 ;  /* 0x0000000500067213 */ /* 0x000fc60000000000 */
[----:B------:R-:W-:Y:S01]  /*0160*/  IMAD.HI.U32 R3, R3, R9, R2 ;  /* 0x0000000903037227 */ /* 0x000fe200078e0002 */
[----:B------:R-:W-:Y:S02]  /*0170*/  LOP3.LUT R2, R5, R0, RZ, 0x3c, !PT ;  /* 0x0000000005027212 */ /* 0x000fe400078e3cff */
[----:B------:R-:W-:Y:S02]  /*0180*/  MOV R9, RZ ;  /* 0x000000ff00097202 */ /* 0x000fe40000000f00 */
[----:B------:R-:W-:Y:S01]  /*0190*/  ISETP.GE.AND P1, PT, R2, RZ, PT ;  /* 0x000000ff0200720c */ /* 0x000fe20003f26270 */
[----:B------:R-:W-:-:S05]  /*01a0*/  IMAD.HI.U32 R3, R3, R6, RZ ;  /* 0x0000000603037227 */ /* 0x000fca00078e00ff */
[----:B------:R-:W-:-:S05]  /*01b0*/  IADD3 R4, PT, PT, -R3, RZ, RZ ;  /* 0x000000ff03047210 */ /* 0x000fca0007ffe1ff */
[----:B------:R-:W-:-:S05]  /*01c0*/  IMAD R4, R7, R4, R6 ;  /* 0x0000000407047224 */ /* 0x000fca00078e0206 */
[----:B------:R-:W-:-:S13]  /*01d0*/  ISETP.GT.U32.AND P2, PT, R7, R4, PT ;  /* 0x000000040700720c */ /* 0x000fda0003f44070 */
[-C--:B------:R-:W-:Y:S02]  /*01e0*/  @!P2 IADD3 R4, PT, PT, R4, -R7.reuse, RZ ;  /* 0x800000070404a210 */ /* 0x080fe40007ffe0ff */
[----:B------:R-:W-:Y:S02]  /*01f0*/  @!P2 IADD3 R3, PT, PT, R3, 0x1, RZ ;  /* 0x000000010303a810 */ /* 0x000fe40007ffe0ff */
[----:B------:R-:W-:Y:S02]  /*0200*/  ISETP.GE.U32.AND P0, PT, R4, R7, PT ;  /* 0x000000070400720c */ /* 0x000fe40003f06070 */
[----:B------:R-:W-:-:S11]  /*0210*/  ISETP.NE.AND P2, PT, R0, RZ, PT ;  /* 0x000000ff0000720c */ /* 0x000fd60003f45270 */
[----:B------:R-:W-:-:S04]  /*0220*/  @P0 IADD3 R3, PT, PT, R3, 0x1, RZ ;  /* 0x0000000103030810 */ /* 0x000fc80007ffe0ff */
[----:B------:R-:W-:Y:S02]  /*0230*/  @!P1 IADD3 R3, PT, PT, -R3, RZ, RZ ;  /* 0x000000ff03039210 */ /* 0x000fe40007ffe1ff */
[----:B------:R-:W-:-:S05]  /*0240*/  @!P2 LOP3.LUT R3, RZ, R0, RZ, 0x33, !PT ;  /* 0x00000000ff03a212 */ /* 0x000fca00078e33ff */
[----:B------:R-:W-:-:S05]  /*0250*/  IMAD R6, R3, R0, RZ ;  /* 0x0000000003067224 */ /* 0x000fca00078e02ff */
[----:B------:R-:W-:Y:S01]  /*0260*/  IADD3 R5, PT, PT, R5, -R6, RZ ;  /* 0x8000000605057210 */ /* 0x000fe20007ffe0ff */
[----:B--2---:R-:W-:Y:S06]  /*0270*/  BRA.U !UP0, `(.L_x_0) ;  /* 0x0000000508d47547 */ /* 0x004fec000b800000 */
[----:B------:R-:W-:Y:S01]  /*0280*/  UISETP.GE.U32.AND UP1, UPT, UR7, 0x10, UPT ;  /* 0x000000100700788c */ /* 0x000fe2000bf26070 */
[----:B------:R-:W-:Y:S01]  /*0290*/  MOV R2, RZ ;  /* 0x000000ff00027202 */ /* 0x000fe20000000f00 */
[----:B------:R-:W-:Y:S01]  /*02a0*/  ULOP3.LUT UR4, UR7, 0xf, URZ, 0xc0, !UPT ;  /* 0x0000000f07047892 */ /* 0x000fe2000f8ec0ff */
[----:B------:R-:W-:-:S03]  /*02b0*/  MOV R4, RZ ;  /* 0x000000ff00047202 */ /* 0x000fc60000000f00 */
[----:B------:R-:W-:-:S03]  /*02c0*/  UISETP.NE.AND UP0, UPT, UR4, URZ, UPT ;  /* 0x000000ff0400728c */ /* 0x000fc6000bf05270 */
[----:B------:R-:W-:Y:S08]  /*02d0*/  BRA.U !UP1, `(.L_x_1) ;  /* 0x0000000109c87547 */ /* 0x000ff0000b800000 */
[----:B------:R-:W-:Y:S01]  /*02e0*/  ULOP3.LUT UR5, UR7, 0x7ffffff0, URZ, 0xc0, !UPT ;  /* 0x7ffffff007057892 */ /* 0x000fe2000f8ec0ff */
[----:B------:R-:W-:Y:S02]  /*02f0*/  HFMA2 R4, -RZ, RZ, 0, 0 ;  /* 0x00000000ff047431 */ /* 0x000fe400000001ff */
[----:B------:R-:W-:Y:S01]  /*0300*/  IMAD R7, R6, UR7, R5 ;  /* 0x0000000706077c24 */ /* 0x000fe2000f8e0205 */
[----:B------:R-:W-:Y:S02]  /*0310*/  UIADD3 UR6, UPT, UPT, -UR5, URZ, URZ ;  /* 0x000000ff05067290 */ /* 0x000fe4000fffe1ff */
[----:B------:R-:W-:-:S10]  /*0320*/  MOV R2, UR5 ;  /* 0x0000000500027c02 */ /* 0x000fd40008000f00 */
.L_x_2:
[----:B------:R-:W0:Y:S02]  /*0330*/  LDC.64 R20, c[0x0][0x380] ;  /* 0x0000e000ff147b82 */ /* 0x000e240000000a00 */
[----:B0-----:R-:W-:-:S05]  /*0340*/  IMAD.WIDE R20, R7, 0x4, R20 ;  /* 0x0000000407147825 */ /* 0x001fca00078e0214 */
[----:B------:R0:W2:Y:S01]  /*0350*/  LDG.E R25, desc[UR8][R20.64] ;  /* 0x0000000814197981 */ /* 0x0000a2000c1e1900 */
[----:B------:R-:W-:-:S05]  /*0360*/  IMAD.WIDE R26, R0, 0x4, R20 ;  /* 0x00000004001a7825 */ /* 0x000fca00078e0214 */
[----:B------:R-:W2:Y:S01]  /*0370*/  LDG.E R6, desc[UR8][R26.64] ;  /* 0x000000081a067981 */ /* 0x000ea2000c1e1900 */
[----:B------:R-:W-:-:S05]  /*0380*/  IMAD.WIDE R22, R0, 0x4, R26 ;  /* 0x0000000400167825 */ /* 0x000fca00078e021a */
[----:B------:R1:W3:Y:S01]  /*0390*/  LDG.E R24, desc[UR8][R22.64] ;  /* 0x0000000816187981 */ /* 0x0002e2000c1e1900 */
[----:B------:R-:W-:-:S04]  /*03a0*/  IMAD.WIDE R12, R0, 0x4, R22 ;  /* 0x00000004000c7825 */ /* 0x000fc800078e0216 */
[C---:B------:R-:W-:Y:S02]  /*03b0*/  IMAD.WIDE R18, R0.reuse, 0x4, R12 ;  /* 0x0000000400127825 */ /* 0x040fe400078e020c */
[----:B------:R-:W3:Y:S02]  /*03c0*/  LDG.E R13, desc[UR8][R12.64] ;  /* 0x000000080c0d7981 */ /* 0x000ee4000c1e1900 */
[C---:B------:R-:W-:Y:S02]  /*03d0*/  IMAD.WIDE R8, R0.reuse, 0x4, R18 ;  /* 0x0000000400087825 */ /* 0x040fe400078e0212 */
[----:B------:R-:W4:Y:S02]  /*03e0*/  LDG.E R18, desc[UR8][R18.64] ;  /* 0x0000000812127981 */ /* 0x000f24000c1e1900 */
[----:B------:R-:W-:-:S04]  /*03f0*/  IMAD.WIDE R14, R0, 0x4, R8 ;  /* 0x00000004000e7825 */ /* 0x000fc800078e0208 */
[C---:B------:R-:W-:Y:S01]  /*0400*/  IMAD.WIDE R10, R0.reuse, 0x4, R14 ;  /* 0x00000004000a7825 */ /* 0x040fe200078e020e */
[----:B------:R5:W4:Y:S04]  /*0410*/  LDG.E R19, desc[UR8][R8.64] ;  /* 0x0000000808137981 */ /* 0x000b28000c1e1900 */
[----:B------:R-:W4:Y:S01]  /*0420*/  LDG.E R14, desc[UR8][R14.64] ;  /* 0x000000080e0e7981 */ /* 0x000f22000c1e1900 */
[----:B------:R-:W-:-:S04]  /*0430*/  IMAD.WIDE R16, R0, 0x4, R10 ;  /* 0x0000000400107825 */ /* 0x000fc800078e020a */
[C---:B0-----:R-:W-:Y:S02]  /*0440*/  IMAD.WIDE R20, R0.reuse, 0x4, R16 ;  /* 0x0000000400147825 */ /* 0x041fe400078e0210 */
[----:B------:R-:W4:Y:S02]  /*0450*/  LDG.E R16, desc[UR8][R16.64] ;  /* 0x0000000810107981 */ /* 0x000f24000c1e1900 */
[C---:B-1----:R-:W-:Y:S02]  /*0460*/  IMAD.WIDE R22, R0.reuse, 0x4, R20 ;  /* 0x0000000400167825 */ /* 0x042fe400078e0214 */
[----:B------:R0:W4:Y:S04]  /*0470*/  LDG.E R15, desc[UR8][R10.64] ;  /* 0x000000080a0f7981 */ /* 0x000128000c1e1900 */
[----:B------:R-:W4:Y:S01]  /*0480*/  LDG.E R21, desc[UR8][R20.64] ;  /* 0x0000000814157981 */ /* 0x000f22000c1e1900 */
[----:B------:R-:W-:-:S03]  /*0490*/  IMAD.WIDE R26, R0, 0x4, R22 ;  /* 0x00000004001a7825 */ /* 0x000fc600078e0216 */
[----:B------:R-:W4:Y:S01]  /*04a0*/  LDG.E R22, desc[UR8][R22.64] ;  /* 0x0000000816167981 */ /* 0x000f22000c1e1900 */
[----:B------:R-:W-:-:S03]  /*04b0*/  IMAD.WIDE R28, R0, 0x4, R26 ;  /* 0x00000004001c7825 */ /* 0x000fc600078e021a */
[----:B------:R-:W4:Y:S01]  /*04c0*/  LDG.E R27, desc[UR8][R26.64] ;  /* 0x000000081a1b7981 */ /* 0x000f22000c1e1900 */
[----:B-----5:R-:W-:-:S03]  /*04d0*/  IMAD.WIDE R8, R0, 0x4, R28 ;  /* 0x0000000400087825 */ /* 0x020fc600078e021c */
[----:B------:R-:W5:Y:S01]  /*04e0*/  LDG.E R28, desc[UR8][R28.64] ;  /* 0x000000081c1c7981 */ /* 0x000f62000c1e1900 */
[----:B0-----:R-:W-:-:S03]  /*04f0*/  IMAD.WIDE R10, R0, 0x4, R8 ;  /* 0x00000004000a7825 */ /* 0x001fc600078e0208 */
[----:B------:R0:W5:Y:S02]  /*0500*/  LDG.E R12, desc[UR8][R8.64] ;  /* 0x00000008080c7981 */ /* 0x000164000c1e1900 */
[----:B0-----:R-:W-:Y:S02]  /*0510*/  IMAD.WIDE R8, R0, 0x4, R10 ;  /* 0x0000000400087825 */ /* 0x001fe400078e020a */
[----:B------:R-:W5:Y:S04]  /*0520*/  LDG.E R10, desc[UR8][R10.64] ;  /* 0x000000080a0a7981 */ /* 0x000f68000c1e1900 */
[----:B------:R-:W5:Y:S01]  /*0530*/  LDG.E R8, desc[UR8][R8.64] ;  /* 0x0000000808087981 */ /* 0x000f62000c1e1900 */
[----:B------:R-:W-:-:S04]  /*0540*/  UIADD3 UR6, UPT, UPT, UR6, 0x10, URZ ;  /* 0x0000001006067890 */ /* 0x000fc8000fffe0ff */
[----:B------:R-:W-:Y:S01]  /*0550*/  UISETP.NE.AND UP1, UPT, UR6, URZ, UPT ;  /* 0x000000ff0600728c */ /* 0x000fe2000bf25270 */
[----:B------:R-:W-:Y:S02]  /*0560*/  LEA R7, R0, R7, 0x4 ;  /* 0x0000000700077211 */ /* 0x000fe400078e20ff */
[----:B--2---:R-:W-:-:S04]  /*0570*/  IADD3 R6, PT, PT, R6, R25, R4 ;  /* 0x0000001906067210 */ /* 0x004fc80007ffe004 */
[----:B---3--:R-:W-:-:S04]  /*0580*/  IADD3 R6, PT, PT, R13, R24, R6 ;  /* 0x000000180d067210 */ /* 0x008fc80007ffe006 */
[----:B----4-:R-:W-:-:S04]  /*0590*/  IADD3 R6, PT, PT, R19, R18, R6 ;  /* 0x0000001213067210 */ /* 0x010fc80007ffe006 */
[----:B------:R-:W-:-:S04]  /*05a0*/  IADD3 R6, PT, PT, R15, R14, R6 ;  /* 0x0000000e0f067210 */ /* 0x000fc80007ffe006 */
[----:B------:R-:W-:-:S04]  /*05b0*/  IADD3 R6, PT, PT, R21, R16, R6 ;  /* 0x0000001015067210 */ /* 0x000fc80007ffe006 */
[----:B------:R-:W-:-:S04]  /*05c0*/  IADD3 R27, PT, PT, R27, R22, R6 ;  /* 0x000000161b1b7210 */ /* 0x000fc80007ffe006 */
[----:B-----5:R-:W-:-:S04]  /*05d0*/  IADD3 R27, PT, PT, R12, R28, R27 ;  /* 0x0000001c0c1b7210 */ /* 0x020fc80007ffe01b */
[----:B------:R-:W-:Y:S01]  /*05e0*/  IADD3 R4, PT, PT, R8, R10, R27 ;  /* 0x0000000a08047210 */ /* 0x000fe20007ffe01b */
[----:B------:R-:W-:Y:S06]  /*05f0*/  BRA.U UP1, `(.L_x_2) ;  /* 0xfffffffd014c7547 */ /* 0x000fec000b83ffff */
.L_x_1:
[----:B------:R-:W-:Y:S05]  /*0600*/  BRA.U !UP0, `(.L_x_3) ;  /* 0x0000000108ec7547 */ /* 0x000fea000b800000 */
[----:B------:R-:W-:Y:S02]  /*0610*/  UISETP.GE.U32.AND UP0, UPT, UR4, 0x8, UPT ;  /* 0x000000080400788c */ /* 0x000fe4000bf06070 */
[----:B------:R-:W-:-:S04]  /*0620*/  ULOP3.LUT UR5, UR7, 0x7, URZ, 0xc0, !UPT ;  /* 0x0000000707057892 */ /* 0x000fc8000f8ec0ff */
[----:B------:R-:W-:-:S03]  /*0630*/  UISETP.NE.AND UP1, UPT, UR5, URZ, UPT ;  /* 0x000000ff0500728c */ /* 0x000fc6000bf25270 */
[----:B------:R-:W-:Y:S08]  /*0640*/  BRA.U !UP0, `(.L_x_4) ;  /* 0x0000000108607547 */ /* 0x000ff0000b800000 */
[----:B------:R-:W0:Y:S01]  /*0650*/  LDC.64 R16, c[0x0][0x380] ;  /* 0x0000e000ff107b82 */ /* 0x000e220000000a00 */
[----:B------:R-:W-:-:S04]  /*0660*/  IMAD R6, R3, UR7, R2 ;  /* 0x0000000703067c24 */ /* 0x000fc8000f8e0202 */
[----:B------:R-:W-:-:S04]  /*0670*/  IMAD R7, R6, R0, R5 ;  /* 0x0000000006077224 */ /* 0x000fc800078e0205 */
[----:B0-----:R-:W-:-:S04]  /*0680*/  IMAD.WIDE R16, R7, 0x4, R16 ;  /* 0x0000000407107825 */ /* 0x001fc800078e0210 */
[C---:B------:R-:W-:Y:S02]  /*0690*/  IMAD.WIDE R18, R0.reuse, 0x4, R16 ;  /* 0x0000000400127825 */ /* 0x040fe400078e0210 */
[----:B------:R-:W2:Y:S02]  /*06a0*/  LDG.E R17, desc[UR8][R16.64] ;  /* 0x0000000810117981 */ /* 0x000ea4000c1e1900 */
[C---:B------:R-:W-:Y:S02]  /*06b0*/  IMAD.WIDE R20, R0.reuse, 0x4, R18 ;  /* 0x0000000400147825 */ /* 0x040fe400078e0212 */
[----:B------:R-:W2:Y:S02]  /*06c0*/  LDG.E R18, desc[UR8][R18.64] ;  /* 0x0000000812127981 */ /* 0x000ea4000c1e1900 */
[C---:B------:R-:W-:Y:S02]  /*06d0*/  IMAD.WIDE R10, R0.reuse, 0x4, R20 ;  /* 0x00000004000a7825 */ /* 0x040fe400078e0214 */
[----:B------:R-:W3:Y:S02]  /*06e0*/  LDG.E R21, desc[UR8][R20.64] ;  /* 0x0000000814157981 */ /* 0x000ee4000c1e1900 */
[----:B------:R-:W-:-:S02]  /*06f0*/  IMAD.WIDE R8, R0, 0x4, R10 ;  /* 0x0000000400087825 */ /* 0x000fc400078e020a */
[----:B------:R-:W3:Y:S02]  /*0700*/  LDG.E R10, desc[UR8][R10.64] ;  /* 0x000000080a0a7981 */ /* 0x000ee4000c1e1900 */
[C---:B------:R-:W-:Y:S02]  /*0710*/  IMAD.WIDE R6, R0.reuse, 0x4, R8 ;  /* 0x0000000400067825 */ /* 0x040fe400078e0208 */
[----:B------:R-:W4:Y:S02]  /*0720*/  LDG.E R9, desc[UR8][R8.64] ;  /* 0x0000000808097981 */ /* 0x000f24000c1e1900 */
[C---:B------:R-:W-:Y:S02]  /*0730*/  IMAD.WIDE R12, R0.reuse, 0x4, R6 ;  /* 0x00000004000c7825 */ /* 0x040fe400078e0206 */
[----:B------:R-:W4:Y:S02]  /*0740*/  LDG.E R6, desc[UR8][R6.64] ;  /* 0x0000000806067981 */ /* 0x000f24000c1e1900 */
[----:B------:R-:W-:-:S02]  /*0750*/  IMAD.WIDE R14, R0, 0x4, R12 ;  /* 0x00000004000e7825 */ /* 0x000fc400078e020c */
[----:B------:R-:W5:Y:S04]  /*0760*/  LDG.E R13, desc[UR8][R12.64] ;  /* 0x000000080c0d7981 */ /* 0x000f68000c1e1900 */
[----:B------:R-:W5:Y:S01]  /*0770*/  LDG.E R14, desc[UR8][R14.64] ;  /* 0x000000080e0e7981 */ /* 0x000f62000c1e1900 */
[----:B------:R-:W-:Y:S02]  /*0780*/  IADD3 R2, PT, PT, R2, 0x8, RZ ;  /* 0x0000000802027810 */ /* 0x000fe40007ffe0ff */
[----:B--2---:R-:W-:-:S04]  /*0790*/  IADD3 R4, PT, PT, R18, R17, R4 ;  /* 0x0000001112047210 */ /* 0x004fc80007ffe004 */
[----:B---3--:R-:W-:-:S04]  /*07a0*/  IADD3 R4, PT, PT, R10, R21, R4 ;  /* 0x000000150a047210 */ /* 0x008fc80007ffe004 */
[----:B----4-:R-:W-:-:S04]  /*07b0*/  IADD3 R4, PT, PT, R6, R9, R4 ;  /* 0x0000000906047210 */ /* 0x010fc80007ffe004 */
[----:B-----5:R-:W-:-:S07]  /*07c0*/  IADD3 R4, PT, PT, R14, R13, R4 ;  /* 0x0000000d0e047210 */ /* 0x020fce0007ffe004 */
.L_x_4:
        /* <DEDUP_REMOVED lines=13> */
[----:B------:R-:W-:Y:S02]  /*08a0*/  IMAD.WIDE R12, R0, 0x4, R10 ;  /* 0x00000004000c7825 */ /* 0x000fe400078e020a */
[----:B------:R-:W3:Y:S04]  /*08b0*/  LDG.E R11, desc[UR8][R10.64] ;  /* 0x000000080a0b7981 */ /* 0x000ee8000c1e1900 */
[----:B------:R-:W3:Y:S01]  /*08c0*/  LDG.E R12, desc[UR8][R12.64] ;  /* 0x000000080c0c7981 */ /* 0x000ee2000c1e1900 */
[----:B------:R-:W-:-:S02]  /*08d0*/  IADD3 R2, PT, PT, R2, 0x4, RZ ;  /* 0x0000000402027810 */ /* 0x000fc40007ffe0ff */
[----:B--2---:R-:W-:-:S04]  /*08e0*/  IADD3 R4, PT, PT, R8, R7, R4 ;  /* 0x0000000708047210 */ /* 0x004fc80007ffe004 */
[----:B---3--:R-:W-:-:S07]  /*08f0*/  IADD3 R4, PT, PT, R12, R11, R4 ;  /* 0x0000000b0c047210 */ /* 0x008fce0007ffe004 */
.L_x_5:
[----:B------:R-:W-:Y:S05]  /*0900*/  BRA.U !UP1, `(.L_x_3) ;  /* 0x00000001092c7547 */ /* 0x000fea000b800000 */
[----:B------:R-:W0:Y:S01]  /*0910*/  LDC.64 R8, c[0x0][0x380] ;  /* 0x0000e000ff087b82 */ /* 0x000e220000000a00 */
[----:B------:R-:W-:Y:S01]  /*0920*/  IMAD R2, R3, UR7, R2 ;  /* 0x0000000703027c24 */ /* 0x000fe2000f8e0202 */
[----:B------:R-:W-:-:S03]  /*0930*/  UIADD3 UR4, UPT, UPT, -UR4, URZ, URZ ;  /* 0x000000ff04047290 */ /* 0x000fc6000fffe1ff */
[----:B------:R-:W-:-:S09]  /*0940*/  IMAD R11, R2, R0, R5 ;  /* 0x00000000020b7224 */ /* 0x000fd200078e0205 */
.L_x_6:
[----:B0-----:R-:W-:-:S06]  /*0950*/  IMAD.WIDE R6, R11, 0x4, R8 ;  /* 0x000000040b067825 */ /* 0x001fcc00078e0208 */
[----:B------:R-:W2:Y:S01]  /*0960*/  LDG.E R7, desc[UR8][R6.64] ;  /* 0x0000000806077981 */ /* 0x000ea2000c1e1900 */
[----:B------:R-:W-:Y:S01]  /*0970*/  UIADD3 UR4, UPT, UPT, UR4, 0x1, URZ ;  /* 0x0000000104047890 */ /* 0x000fe2000fffe0ff */
[----:B------:R-:W-:-:S03]  /*0980*/  IADD3 R11, PT, PT, R11, R0, RZ ;  /* 0x000000000b0b7210 */ /* 0x000fc60007ffe0ff */
[----:B------:R-:W-:Y:S01]  /*0990*/  UISETP.NE.AND UP0, UPT, UR4, URZ, UPT ;  /* 0x000000ff0400728c */ /* 0x000fe2000bf05270 */
[----:B--2---:R-:W-:-:S08]  /*09a0*/  IADD3 R4, PT, PT, R7, R4, RZ ;  /* 0x0000000407047210 */ /* 0x004fd00007ffe0ff */
[----:B------:R-:W-:Y:S05]  /*09b0*/  BRA.U UP0, `(.L_x_6) ;  /* 0xfffffffd00e47547 */ /* 0x000fea000b83ffff */
.L_x_3:
[----:B------:R-:W-:-:S07]  /*09c0*/  I2FP.F32.S32 R9, R4 ;  /* 0x0000000400097245 */ /* 0x000fce0000201400 */
.L_x_0:
[----:B------:R-:W0:Y:S01]  /*09d0*/  LDC.64 R6, c[0x0][0x388] ;  /* 0x0000e200ff067b82 */ /* 0x000e220000000a00 */
[----:B------:R-:W-:-:S04]  /*09e0*/  IMAD R3, R3, R0, R5 ;  /* 0x0000000003037224 */ /* 0x000fc800078e0205 */
[----:B0-----:R-:W-:-:S05]  /*09f0*/  IMAD.WIDE R2, R3, 0x4, R6 ;  /* 0x0000000403027825 */ /* 0x001fca00078e0206 */
[----:B------:R-:W-:Y:S01]  /*0a00*/  STG.E desc[UR8][R2.64], R9 ;  /* 0x0000000902007986 */ /* 0x000fe2000c101908 */
[----:B------:R-:W-:Y:S05]  /*0a10*/  EXIT ;  /* 0x000000000000794d */ /* 0x000fea0003800000 */
.L_x_7:
[----:B------:R-:W-:-:S00]  /*0a20*/  BRA `(.L_x_7) ;  /* 0xfffffffc00fc7947 */ /* 0x000fc0000383ffff */
[----:B------:R-:W-:-:S00]  /*0a30*/  NOP ;  /* 0x0000000000007918 */ /* 0x000fc00000000000 */
        /* <DEDUP_REMOVED lines=12> */
.L_x_62:


//--------------------- .text._Z20add_one_omm_paralleliiPfS_ --------------------------
	.section	.text._Z20add_one_omm_paralleliiPfS_,"ax",@progbits
	.align	128
        .global         _Z20add_one_omm_paralleliiPfS_
        .type           _Z20add_one_omm_paralleliiPfS_,@function
        .size           _Z20add_one_omm_paralleliiPfS_,(.L_x_63 - _Z20add_one_omm_paralleliiPfS_)
        .other          _Z20add_one_omm_paralleliiPfS_,@"STO_CUDA_ENTRY STV_DEFAULT"
_Z20add_one_omm_paralleliiPfS_:
.text._Z20add_one_omm_paralleliiPfS_:
[----:B------:R-:W-:Y:S08]  /*0000*/  LDC R1, c[0x0][0x37c] ;  /* 0x0000df00ff017b82 */ /* 0x000ff00000000800 */
[----:B------:R-:W0:Y:S01]  /*0010*/  LDC R0, c[0x0][0x384] ;  /* 0x0000e100ff007b82 */ /* 0x000e220000000800 */
[----:B------:R-:W1:Y:S07]  /*0020*/  S2R R9, SR_TID.X ;  /* 0x0000000000097919 */ /* 0x000e6e0000002100 */
[----:B------:R-:W1:Y:S08]  /*0030*/  S2UR UR4, SR_CTAID.X ;  /* 0x00000000000479c3 */ /* 0x000e700000002500 */
[----:B------:R-:W1:Y:S01]  /*0040*/  LDC R10, c[0x0][0x360] ;  /* 0x0000d800ff0a7b82 */ /* 0x000e620000000800 */
[----:B0-----:R-:W-:-:S02]  /*0050*/  SHF.L.U32 R6, R0, 0x3, RZ ;  /* 0x0000000300067819 */ /* 0x001fc400000006ff */
[----:B------:R-:W-:Y:S02]  /*0060*/  IABS R2, R0 ;  /* 0x0000000000027213 */ /* 0x000fe40000000000 */
[----:B------:R-:W0:Y:S01]  /*0070*/  I2F.U32.RP R3, R6 ;  /* 0x0000000600037306 */ /* 0x000e220000209000 */
[----:B------:R-:W-:Y:S02]  /*0080*/  IADD3 R11, PT, PT, RZ, -R6, RZ ;  /* 0x80000006ff0b7210 */ /* 0x000fe40007ffe0ff */
[----:B------:R-:W-:-:S05]  /*0090*/  ISETP.NE.U32.AND P1, PT, R6, RZ, PT ;  /* 0x000000ff0600720c */ /* 0x000fca0003f25070 */
[----:B------:R-:W2:Y:S08]  /*00a0*/  I2F.RP R7, R2 ;  /* 0x0000000200077306 */ /* 0x000eb00000209400 */
[----:B0-----:R-:W0:Y:S08]  /*00b0*/  MUFU.RCP R3, R3 ;  /* 0x0000000300037308 */ /* 0x001e300000001000 */
[----:B--2---:R-:W-:Y:S01]  /*00c0*/  MUFU.RCP R7, R7 ;  /* 0x0000000700077308 */ /* 0x004fe20000001000 */
[----:B0-----:R-:W-:Y:S01]  /*00d0*/  IADD3 R4, PT, PT, R3, 0xffffffe, RZ ;  /* 0x0ffffffe03047810 */ /* 0x001fe20007ffe0ff */
[----:B-1----:R-:W-:-:S06]  /*00e0*/  IMAD R3, R10, UR4, R9 ;  /* 0x000000040a037c24 */ /* 0x002fcc000f8e0209 */
[----:B------:R0:W1:Y:S02]  /*00f0*/  F2I.FTZ.U32.TRUNC.NTZ R5, R4 ;  /* 0x0000000400057305 */ /* 0x000064000021f000 */
[----:B0-----:R-:W-:Y:S02]  /*0100*/  HFMA2 R4, -RZ, RZ, 0, 0 ;  /* 0x00000000ff047431 */ /* 0x001fe400000001ff */
[----:B-1----:R-:W-:-:S04]  /*0110*/  IMAD R11, R11, R5, RZ ;  /* 0x000000050b0b7224 */ /* 0x002fc800078e02ff */
[----:B------:R-:W-:Y:S01]  /*0120*/  IMAD.HI.U32 R8, R5, R11, R4 ;  /* 0x0000000b05087227 */ /* 0x000fe200078e0004 */
[----:B------:R-:W-:-:S04]  /*0130*/  IADD3 R4, PT, PT, R7, 0xffffffe, RZ ;  /* 0x0ffffffe07047810 */ /* 0x000fc80007ffe0ff */
[----:B------:R0:W1:Y:S01]  /*0140*/  F2I.FTZ.U32.TRUNC.NTZ R5, R4 ;  /* 0x0000000400057305 */ /* 0x000062000021f000 */
[----:B------:R-:W-:-:S05]  /*0150*/  IMAD.HI.U32 R8, R8, R3, RZ ;  /* 0x0000000308087227 */ /* 0x000fca00078e00ff */
[----:B------:R-:W-:Y:S02]  /*0160*/  IADD3 R8, PT, PT, -R8, RZ, RZ ;  /* 0x000000ff08087210 */ /* 0x000fe40007ffe1ff */
[----:B0-----:R-:W-:-:S03]  /*0170*/  MOV R4, RZ ;  /* 0x000000ff00047202 */ /* 0x001fc60000000f00 */
[----:B------:R-:W-:Y:S01]  /*0180*/  IMAD R3, R6, R8, R3 ;  /* 0x0000000806037224 */ /* 0x000fe200078e0203 */
[----:B-1----:R-:W-:-:S04]  /*0190*/  IADD3 R9, PT, PT, RZ, -R5, RZ ;  /* 0x80000005ff097210 */ /* 0x002fc80007ffe0ff */
[----:B------:R-:W-:Y:S01]  /*01a0*/  ISETP.GE.U32.AND P0, PT, R3, R6, PT ;  /* 0x000000060300720c */ /* 0x000fe20003f06070 */
[----:B------:R-:W-:Y:S02]  /*01b0*/  IMAD R7, R9, R2, RZ ;  /* 0x0000000209077224 */ /* 0x000fe400078e02ff */
[----:B------:R-:W0:Y:S02]  /*01c0*/  LDC R9, c[0x0][0x380] ;  /* 0x0000e000ff097b82 */ /* 0x000e240000000800 */
[----:B------:R-:W-:-:S08]  /*01d0*/  IMAD.HI.U32 R4, R5, R7, R4 ;  /* 0x0000000705047227 */ /* 0x000fd000078e0004 */
[----:B------:R-:W-:-:S04]  /*01e0*/  @P0 IADD3 R3, PT, PT, -R6, R3, RZ ;  /* 0x0000000306030210 */ /* 0x000fc80007ffe1ff */
[----:B------:R-:W-:-:S13]  /*01f0*/  ISETP.GE.U32.AND P0, PT, R3, R6, PT ;  /* 0x000000060300720c */ /* 0x000fda0003f06070 */
[----:B------:R-:W-:Y:S02]  /*0200*/  @P0 IADD3 R3, PT, PT, -R6, R3, RZ ;  /* 0x0000000306030210 */ /* 0x000fe40007ffe1ff */
[----:B------:R-:W-:Y:S02]  /*0210*/  @!P1 LOP3.LUT R3, RZ, R6, RZ, 0x33, !PT ;  /* 0x00000006ff039212 */ /* 0x000fe400078e33ff */
[----:B0-----:R-:W-:Y:S02]  /*0220*/  ISETP.GE.AND P0, PT, R9, 0x8, PT ;  /* 0x000000080900780c */ /* 0x001fe40003f06270 */
[----:B------:R-:W-:-:S04]  /*0230*/  IABS R6, R3 ;  /* 0x0000000300067213 */ /* 0x000fc80000000000 */
[----:B------:R-:W-:-:S05]  /*0240*/  MOV R5, R6 ;  /* 0x0000000600057202 */ /* 0x000fca0000000f00 */
[----:B------:R-:W-:-:S05]  /*0250*/  IMAD.HI.U32 R4, R4, R5, RZ ;  /* 0x0000000504047227 */ /* 0x000fca00078e00ff */
[----:B------:R-:W-:-:S05]  /*0260*/  IADD3 R6, PT, PT, -R4, RZ, RZ ;  /* 0x000000ff04067210 */ /* 0x000fca0007ffe1ff */
[----:B------:R-:W-:-:S05]  /*0270*/  IMAD R5, R2, R6, R5 ;  /* 0x0000000602057224 */ /* 0x000fca00078e0205 */
[----:B------:R-:W-:-:S13]  /*0280*/  ISETP.GT.U32.AND P3, PT, R2, R5, PT ;  /* 0x000000050200720c */ /* 0x000fda0003f64070 */
[----:B------:R-:W-:Y:S01]  /*0290*/  @!P3 IADD3 R5, PT, PT, R5, -R2, RZ ;  /* 0x800000020505b210 */ /* 0x000fe20007ffe0ff */
[----:B------:R-:W-:Y:S06]  /*02a0*/  @!P0 EXIT ;  /* 0x000000000000894d */ /* 0x000fec0003800000 */
[----:B------:R-:W-:Y:S01]  /*02b0*/  ISETP.GE.U32.AND P2, PT, R5, R2, PT ;  /* 0x000000020500720c */ /* 0x000fe20003f46070 */
[----:B------:R-:W0:Y:S01]  /*02c0*/  LDCU.64 UR4, c[0x0][0x358] ;  /* 0x00006b00ff0477ac */ /* 0x000e220008000a00 */
[----:B------:R-:W-:Y:S02]  /*02d0*/  LOP3.LUT R6, R3, R0, RZ, 0x3c, !PT ;  /* 0x0000000003067212 */ /* 0x000fe400078e3cff */
[----:B------:R-:W-:Y:S02]  /*02e0*/  @!P3 IADD3 R4, PT, PT, R4, 0x1, RZ ;  /* 0x000000010404b810 */ /* 0x000fe40007ffe0ff */
[----:B------:R-:W-:Y:S02]  /*02f0*/  ISETP.GE.AND P0, PT, R6, RZ, PT ;  /* 0x000000ff0600720c */ /* 0x000fe40003f06270 */
[----:B------:R-:W-:Y:S01]  /*0300*/  ISETP.GT.U32.AND P3, PT, R2, R5, PT ;  /* 0x000000050200720c */ /* 0x000fe20003f64070 */
[----:B------:R-:W1:Y:S01]  /*0310*/  LDC.64 R6, c[0x0][0x390] ;  /* 0x0000e400ff067b82 */ /* 0x000e620000000a00 */
[----:B------:R-:W-:-:S02]  /*0320*/  IADD3 R2, PT, PT, R5, -R2, RZ ;  /* 0x8000000205027210 */ /* 0x000fc40007ffe0ff */
[----:B------:R-:W-:Y:S02]  /*0330*/  ISETP.GE.AND P1, PT, R3, RZ, PT ;  /* 0x000000ff0300720c */ /* 0x000fe40003f26270 */
[----:B------:R-:W-:Y:S02]  /*0340*/  @P2 IADD3 R4, PT, PT, R4, 0x1, RZ ;  /* 0x0000000104042810 */ /* 0x000fe40007ffe0ff */
[----:B------:R-:W-:Y:S02]  /*0350*/  SEL R5, R2, R5, !P3 ;  /* 0x0000000502057207 */ /* 0x000fe40005800000 */
[----:B------:R-:W-:Y:S02]  /*0360*/  ISETP.NE.AND P2, PT, R0, RZ, PT ;  /* 0x000000ff0000720c */ /* 0x000fe40003f45270 */
[----:B------:R-:W-:Y:S02]  /*0370*/  LOP3.LUT R2, RZ, R0, RZ, 0x33, !PT ;  /* 0x00000000ff027212 */ /* 0x000fe400078e33ff */
[----:B------:R-:W-:-:S03]  /*0380*/  @!P0 IADD3 R4, PT, PT, -R4, RZ, RZ ;  /* 0x000000ff04048210 */ /* 0x000fc60007ffe1ff */
[----:B------:R-:W-:Y:S02]  /*0390*/  @!P1 IADD3 R5, PT, PT, -R5, RZ, RZ ;  /* 0x000000ff05059210 */ /* 0x000fe40007ffe1ff */
[C---:B------:R-:W-:Y:S02]  /*03a0*/  SEL R11, R2.reuse, R4, !P2 ;  /* 0x00000004020b7207 */ /* 0x040fe40005000000 */
[----:B------:R-:W-:Y:S02]  /*03b0*/  SHF.R.S32.HI R4, RZ, 0x1f, R9 ;  /* 0x0000001fff047819 */ /* 0x000fe40000011409 */
[----:B------:R-:W-:Y:S02]  /*03c0*/  SEL R5, R2, R5, !P2 ;  /* 0x0000000502057207 */ /* 0x000fe40005000000 */
[----:B------:R-:W-:-:S03]  /*03d0*/  LEA.HI R4, R4, R9, RZ, 0x3 ;  /* 0x0000000904047211 */ /* 0x000fc600078f18ff */
[----:B------:R-:W-:Y:S01]  /*03e0*/  IMAD R3, R11, R0, R5 ;  /* 0x000000000b037224 */ /* 0x000fe200078e0205 */
[----:B------:R-:W-:-:S03]  /*03f0*/  SHF.R.S32.HI R8, RZ, 0x3, R4 ;  /* 0x00000003ff087819 */ /* 0x000fc60000011404 */
[----:B-1----:R-:W-:Y:S01]  /*0400*/  IMAD.WIDE R2, R3, 0x4, R6 ;  /* 0x0000000403027825 */ /* 0x002fe200078e0206 */
[----:B------:R-:W-:-:S04]  /*0410*/  IADD3 R4, PT, PT, R8, -0x1, RZ ;  /* 0xffffffff08047810 */ /* 0x000fc80007ffe0ff */
[----:B------:R-:W-:Y:S01]  /*0420*/  ISETP.GE.U32.AND P0, PT, R4, 0xf, PT ;  /* 0x0000000f0400780c */ /* 0x000fe20003f06070 */
[----:B0-----:R0:W5:Y:S01]  /*0430*/  LDG.E R13, desc[UR4][R2.64] ;  /* 0x00000004020d7981 */ /* 0x001162000c1e1900 */
[----:B------:R-:W-:Y:S01]  /*0440*/  LOP3.LUT R9, R8, 0xf, RZ, 0xc0, !PT ;  /* 0x0000000f08097812 */ /* 0x000fe200078ec0ff */
[----:B------:R-:W-:Y:S01]  /*0450*/  IMAD R7, R11, R8, RZ ;  /* 0x000000080b077224 */ /* 0x000fe200078e02ff */
[----:B------:R-:W-:Y:S02]  /*0460*/  MOV R4, RZ ;  /* 0x000000ff00047202 */ /* 0x000fe40000000f00 */
[----:B------:R-:W-:-:S07]  /*0470*/  ISETP.NE.AND P1, PT, R9, RZ, PT ;  /* 0x000000ff0900720c */ /* 0x000fce0003f25270 */
[----:B0-----:R-:W-:Y:S06]  /*0480*/  @!P0 BRA `(.L_x_8) ;  /* 0x0000000400208947 */ /* 0x001fec0003800000 */
[----:B------:R-:W-:Y:S01]  /*0490*/  LOP3.LUT R4, R8, 0xffffff0, RZ, 0xc0, !PT ;  /* 0x0ffffff008047812 */ /* 0x000fe200078ec0ff */
[----:B------:R-:W-:-:S03]  /*04a0*/  IMAD R11, R7, R0, R5 ;  /* 0x00000000070b7224 */ /* 0x000fc600078e0205 */
[----:B------:R-:W-:-:S07]  /*04b0*/  IADD3 R6, PT, PT, -R4, RZ, RZ ;  /* 0x000000ff04067210 */ /* 0x000fce0007ffe1ff */
.L_x_9:
[----:B------:R-:W0:Y:S02]  /*04c0*/  LDC.64 R14, c[0x0][0x388] ;  /* 0x0000e200ff0e7b82 */ /* 0x000e240000000a00 */
[----:B0-----:R-:W-:-:S05]  /*04d0*/  IMAD.WIDE R14, R11, 0x4, R14 ;  /* 0x000000040b0e7825 */ /* 0x001fca00078e020e */
[----:B------:R-:W2:Y:S02]  /*04e0*/  LDG.E R10, desc[UR4][R14.64] ;  /* 0x000000040e0a7981 */ /* 0x000ea4000c1e1900 */
[----:B--2--5:R-:W-:Y:S01]  /*04f0*/  FADD R21, R10, R13 ;  /* 0x0000000d0a157221 */ /* 0x024fe20000000000 */
[----:B---3--:R-:W-:-:S04]  /*0500*/  IMAD.WIDE R12, R0, 0x4, R14 ;  /* 0x00000004000c7825 */ /* 0x008fc800078e020e */
[----:B------:R0:W-:Y:S04]  /*0510*/  STG.E desc[UR4][R2.64], R21 ;  /* 0x0000001502007986 */ /* 0x0001e8000c101904 */
[----:B------:R-:W2:Y:S01]  /*0520*/  LDG.E R10, desc[UR4][R12.64] ;  /* 0x000000040c0a7981 */ /* 0x000ea2000c1e1900 */
[----:B------:R-:W-:-:S04]  /*0530*/  IMAD.WIDE R16, R0, 0x4, R12 ;  /* 0x0000000400107825 */ /* 0x000fc800078e020c */
[----:B--2---:R-:W-:-:S05]  /*0540*/  FADD R23, R21, R10 ;  /* 0x0000000a15177221 */ /* 0x004fca0000000000 */
[----:B------:R1:W-:Y:S04]  /*0550*/  STG.E desc[UR4][R2.64], R23 ;  /* 0x0000001702007986 */ /* 0x0003e8000c101904 */
[----:B------:R-:W2:Y:S01]  /*0560*/  LDG.E R10, desc[UR4][R16.64] ;  /* 0x00000004100a7981 */ /* 0x000ea2000c1e1900 */
[----:B------:R-:W-:-:S04]  /*0570*/  IMAD.WIDE R18, R0, 0x4, R16 ;  /* 0x0000000400127825 */ /* 0x000fc800078e0210 */
[----:B--2---:R-:W-:-:S05]  /*0580*/  FADD R25, R23, R10 ;  /* 0x0000000a17197221 */ /* 0x004fca0000000000 */
[----:B------:R2:W-:Y:S04]  /*0590*/  STG.E desc[UR4][R2.64], R25 ;  /* 0x0000001902007986 */ /* 0x0005e8000c101904 */
[----:B------:R-:W3:Y:S01]  /*05a0*/  LDG.E R10, desc[UR4][R18.64] ;  /* 0x00000004120a7981 */ /* 0x000ee2000c1e1900 */
[----:B------:R-:W-:-:S04]  /*05b0*/  IMAD.WIDE R14, R0, 0x4, R18 ;  /* 0x00000004000e7825 */ /* 0x000fc800078e0212 */
[----:B---3--:R-:W-:-:S05]  /*05c0*/  FADD R27, R25, R10 ;  /* 0x0000000a191b7221 */ /* 0x008fca0000000000 */
[----:B------:R3:W-:Y:S04]  /*05d0*/  STG.E desc[UR4][R2.64], R27 ;  /* 0x0000001b02007986 */ /* 0x0007e8000c101904 */
[----:B------:R-:W0:Y:S01]  /*05e0*/  LDG.E R10, desc[UR4][R14.64] ;  /* 0x000000040e0a7981 */ /* 0x000e22000c1e1900 */
[----:B------:R-:W-:-:S04]  /*05f0*/  IMAD.WIDE R12, R0, 0x4, R14 ;  /* 0x00000004000c7825 */ /* 0x000fc800078e020e */
[----:B0-----:R-:W-:-:S05]  /*0600*/  FADD R21, R27, R10 ;  /* 0x0000000a1b157221 */ /* 0x001fca0000000000 */
[----:B------:R0:W-:Y:S04]  /*0610*/  STG.E desc[UR4][R2.64], R21 ;  /* 0x0000001502007986 */ /* 0x0001e8000c101904 */
[----:B------:R-:W1:Y:S01]  /*0620*/  LDG.E R10, desc[UR4][R12.64] ;  /* 0x000000040c0a7981 */ /* 0x000e62000c1e1900 */
[----:B------:R-:W-:-:S04]  /*0630*/  IMAD.WIDE R16, R0, 0x4, R12 ;  /* 0x0000000400107825 */ /* 0x000fc800078e020c */
[----:B-1----:R-:W-:-:S05]  /*0640*/  FADD R23, R21, R10 ;  /* 0x0000000a15177221 */ /* 0x002fca0000000000 */
        /* <DEDUP_REMOVED lines=25> */
[----:B------:R-:W4:Y:S01]  /*07e0*/  LDG.E R10, desc[UR4][R14.64] ;  /* 0x000000040e0a7981 */ /* 0x000f22000c1e1900 */
[----:B0-----:R-:W-:-:S04]  /*07f0*/  IMAD.WIDE R20, R0, 0x4, R14 ;  /* 0x0000000400147825 */ /* 0x001fc800078e020e */
[----:B----4-:R-:W-:-:S05]  /*0800*/  FADD R29, R27, R10 ;  /* 0x0000000a1b1d7221 */ /* 0x010fca0000000000 */
[----:B------:R3:W-:Y:S04]  /*0810*/  STG.E desc[UR4][R2.64], R29 ;  /* 0x0000001d02007986 */ /* 0x0007e8000c101904 */
[----:B------:R-:W1:Y:S01]  /*0820*/  LDG.E R10, desc[UR4][R20.64] ;  /* 0x00000004140a7981 */ /* 0x000e62000c1e1900 */
[----:B------:R-:W-:-:S04]  /*0830*/  IMAD.WIDE R16, R0, 0x4, R20 ;  /* 0x0000000400107825 */ /* 0x000fc800078e0214 */
[----:B-1----:R-:W-:-:S05]  /*0840*/  FADD R23, R29, R10 ;  /* 0x0000000a1d177221 */ /* 0x002fca0000000000 */
[----:B------:R3:W-:Y:S04]  /*0850*/  STG.E desc[UR4][R2.64], R23 ;  /* 0x0000001702007986 */ /* 0x0007e8000c101904 */
[----:B------:R-:W2:Y:S01]  /*0860*/  LDG.E R10, desc[UR4][R16.64] ;  /* 0x00000004100a7981 */ /* 0x000ea2000c1e1900 */
[----:B------:R-:W-:Y:S01]  /*0870*/  IMAD.WIDE R18, R0, 0x4, R16 ;  /* 0x0000000400127825 */ /* 0x000fe200078e0210 */
[----:B------:R-:W-:-:S03]  /*0880*/  IADD3 R6, PT, PT, R6, 0x10, RZ ;  /* 0x0000001006067810 */ /* 0x000fc60007ffe0ff */
[----:B--2---:R-:W-:-:S05]  /*0890*/  FADD R25, R23, R10 ;  /* 0x0000000a17197221 */ /* 0x004fca0000000000 */
[----:B------:R3:W-:Y:S04]  /*08a0*/  STG.E desc[UR4][R2.64], R25 ;  /* 0x0000001902007986 */ /* 0x0007e8000c101904 */
[----:B------:R-:W2:Y:S01]  /*08b0*/  LDG.E R18, desc[UR4][R18.64] ;  /* 0x0000000412127981 */ /* 0x000ea2000c1e1900 */
[----:B------:R-:W-:Y:S02]  /*08c0*/  ISETP.NE.AND P0, PT, R6, RZ, PT ;  /* 0x000000ff0600720c */ /* 0x000fe40003f05270 */
[----:B------:R-:W-:Y:S01]  /*08d0*/  LEA R11, R0, R11, 0x4 ;  /* 0x0000000b000b7211 */ /* 0x000fe200078e20ff */
[----:B--2---:R-:W-:-:S05]  /*08e0*/  FADD R13, R25, R18 ;  /* 0x00000012190d7221 */ /* 0x004fca0000000000 */
[----:B------:R3:W-:Y:S05]  /*08f0*/  STG.E desc[UR4][R2.64], R13 ;  /* 0x0000000d02007986 */ /* 0x0007ea000c101904 */
[----:B------:R-:W-:Y:S05]  /*0900*/  @P0 BRA `(.L_x_9) ;  /* 0xfffffff800ec0947 */ /* 0x000fea000383ffff */
.L_x_8:
[----:B------:R-:W-:Y:S05]  /*0910*/  @!P1 EXIT ;  /* 0x000000000000994d */ /* 0x000fea0003800000 */
[----:B------:R-:W-:Y:S02]  /*0920*/  ISETP.GE.U32.AND P0, PT, R9, 0x8, PT ;  /* 0x000000080900780c */ /* 0x000fe40003f06070 */
[----:B------:R-:W-:-:S04]  /*0930*/  LOP3.LUT R6, R8, 0x7, RZ, 0xc0, !PT ;  /* 0x0000000708067812 */ /* 0x000fc800078ec0ff */
[----:B------:R-:W-:-:S07]  /*0940*/  ISETP.NE.AND P1, PT, R6, RZ, PT ;  /* 0x000000ff0600720c */ /* 0x000fce0003f25270 */
[----:B------:R-:W-:Y:S06]  /*0950*/  @!P0 BRA `(.L_x_10) ;  /* 0x0000000000908947 */ /* 0x000fec0003800000 */
[----:B------:R-:W0:Y:S01]  /*0960*/  LDC.64 R10, c[0x0][0x388] ;  /* 0x0000e200ff0a7b82 */ /* 0x000e220000000a00 */
[----:B------:R-:W-:-:S05]  /*0970*/  IADD3 R9, PT, PT, R7, R4, RZ ;  /* 0x0000000407097210 */ /* 0x000fca0007ffe0ff */
[----:B------:R-:W-:-:S04]  /*0980*/  IMAD R9, R9, R0, R5 ;  /* 0x0000000009097224 */ /* 0x000fc800078e0205 */
[----:B0-----:R-:W-:-:S05]  /*0990*/  IMAD.WIDE R10, R9, 0x4, R10 ;  /* 0x00000004090a7825 */ /* 0x001fca00078e020a */
[----:B------:R-:W2:Y:S02]  /*09a0*/  LDG.E R12, desc[UR4][R10.64] ;  /* 0x000000040a0c7981 */ /* 0x000ea4000c1e1900 */
[----:B--2--5:R-:W-:Y:S01]  /*09b0*/  FADD R9, R13, R12 ;  /* 0x0000000c0d097221 */ /* 0x024fe20000000000 */
[----:B---3--:R-:W-:-:S04]  /*09c0*/  IMAD.WIDE R12, R0, 0x4, R10 ;  /* 0x00000004000c7825 */ /* 0x008fc800078e020a */
[----:B------:R-:W-:Y:S04]  /*09d0*/  STG.E desc[UR4][R2.64], R9 ;  /* 0x0000000902007986 */ /* 0x000fe8000c101904 */
[----:B------:R-:W2:Y:S02]  /*09e0*/  LDG.E R14, desc[UR4][R12.64] ;  /* 0x000000040c0e7981 */ /* 0x000ea4000c1e1900 */
[----:B--2---:R-:W-:Y:S01]  /*09f0*/  FADD R19, R9, R14 ;  /* 0x0000000e09137221 */ /* 0x004fe20000000000 */
[----:B------:R-:W-:-:S04]  /*0a00*/  IMAD.WIDE R14, R0, 0x4, R12 ;  /* 0x00000004000e7825 */ /* 0x000fc800078e020c */
[----:B------:R0:W-:Y:S04]  /*0a10*/  STG.E desc[UR4][R2.64], R19 ;  /* 0x0000001302007986 */ /* 0x0001e8000c101904 */
        /* <DEDUP_REMOVED lines=8> */
[----:B------:R-:W3:Y:S01]  /*0aa0*/  LDG.E R12, desc[UR4][R10.64] ;  /* 0x000000040a0c7981 */ /* 0x000ee2000c1e1900 */
[----:B0-----:R-:W-:-:S04]  /*0ab0*/  IMAD.WIDE R18, R0, 0x4, R10 ;  /* 0x0000000400127825 */ /* 0x001fc800078e020a */
[----:B---3--:R-:W-:-:S05]  /*0ac0*/  FADD R9, R23, R12 ;  /* 0x0000000c17097221 */ /* 0x008fca0000000000 */
[----:B------:R2:W-:Y:S04]  /*0ad0*/  STG.E desc[UR4][R2.64], R9 ;  /* 0x0000000902007986 */ /* 0x0005e8000c101904 */
[----:B------:R-:W3:Y:S01]  /*0ae0*/  LDG.E R12, desc[UR4][R18.64] ;  /* 0x00000004120c7981 */ /* 0x000ee2000c1e1900 */
[----:B------:R-:W-:-:S04]  /*0af0*/  IMAD.WIDE R14, R0, 0x4, R18 ;  /* 0x00000004000e7825 */ /* 0x000fc800078e0212 */
[----:B---3--:R-:W-:-:S05]  /*0b00*/  FADD R25, R9, R12 ;  /* 0x0000000c09197221 */ /* 0x008fca0000000000 */
[----:B------:R2:W-:Y:S04]  /*0b10*/  STG.E desc[UR4][R2.64], R25 ;  /* 0x0000001902007986 */ /* 0x0005e8000c101904 */
[----:B------:R-:W1:Y:S01]  /*0b20*/  LDG.E R12, desc[UR4][R14.64] ;  /* 0x000000040e0c7981 */ /* 0x000e62000c1e1900 */
[----:B------:R-:W-:-:S04]  /*0b30*/  IMAD.WIDE R16, R0, 0x4, R14 ;  /* 0x0000000400107825 */ /* 0x000fc800078e020e */
[----:B-1----:R-:W-:-:S05]  /*0b40*/  FADD R21, R25, R12 ;  /* 0x0000000c19157221 */ /* 0x002fca0000000000 */
[----:B------:R2:W-:Y:S04]  /*0b50*/  STG.E desc[UR4][R2.64], R21 ;  /* 0x0000001502007986 */ /* 0x0005e8000c101904 */
[----:B------:R-:W3:Y:S01]  /*0b60*/  LDG.E R16, desc[UR4][R16.64] ;  /* 0x0000000410107981 */ /* 0x000ee2000c1e1900 */
[----:B------:R-:W-:Y:S01]  /*0b70*/  IADD3 R4, PT, PT, R4, 0x8, RZ ;  /* 0x0000000804047810 */ /* 0x000fe20007ffe0ff */
[----:B---3--:R-:W-:-:S05]  /*0b80*/  FADD R13, R21, R16 ;  /* 0x00000010150d7221 */ /* 0x008fca0000000000 */
[----:B------:R2:W-:Y:S02]  /*0b90*/  STG.E desc[UR4][R2.64], R13 ;  /* 0x0000000d02007986 */ /* 0x0005e4000c101904 */
.L_x_10:
[----:B------:R-:W-:Y:S05]  /*0ba0*/  @!P1 EXIT ;  /* 0x000000000000994d */ /* 0x000fea0003800000 */
[----:B------:R-:W-:Y:S02]  /*0bb0*/  ISETP.GE.U32.AND P0, PT, R6, 0x4, PT ;  /* 0x000000040600780c */ /* 0x000fe40003f06070 */
[----:B------:R-:W-:-:S04]  /*0bc0*/  LOP3.LUT R8, R8, 0x3, RZ, 0xc0, !PT ;  /* 0x0000000308087812 */ /* 0x000fc800078ec0ff */
[----:B------:R-:W-:-:S07]  /*0bd0*/  ISETP.NE.AND P1, PT, R8, RZ, PT ;  /* 0x000000ff0800720c */ /* 0x000fce0003f25270 */
[----:B------:R-:W-:Y:S06]  /*0be0*/  @!P0 BRA `(.L_x_11) ;  /* 0x0000000000508947 */ /* 0x000fec0003800000 */
[----:B------:R-:W0:Y:S01]  /*0bf0*/  LDC.64 R10, c[0x0][0x388] ;  /* 0x0000e200ff0a7b82 */ /* 0x000e220000000a00 */
[----:B------:R-:W-:-:S05]  /*0c00*/  IADD3 R6, PT, PT, R7, R4, RZ ;  /* 0x0000000407067210 */ /* 0x000fca0007ffe0ff */
[----:B--2---:R-:W-:-:S04]  /*0c10*/  IMAD R9, R6, R0, R5 ;  /* 0x0000000006097224 */ /* 0x004fc800078e0205 */
[----:B0-----:R-:W-:-:S05]  /*0c20*/  IMAD.WIDE R10, R9, 0x4, R10 ;  /* 0x00000004090a7825 */ /* 0x001fca00078e020a */
[----:B------:R-:W2:Y:S01]  /*0c30*/  LDG.E R6, desc[UR4][R10.64] ;  /* 0x000000040a067981 */ /* 0x000ea2000c1e1900 */
[----:B------:R-:W-:-:S04]  /*0c40*/  IMAD.WIDE R14, R0, 0x4, R10 ;  /* 0x00000004000e7825 */ /* 0x000fc800078e020a */
[----:B--2--5:R-:W-:-:S05]  /*0c50*/  FADD R9, R13, R6 ;  /* 0x000000060d097221 */ /* 0x024fca0000000000 */
        /* <DEDUP_REMOVED lines=9> */
[----:B------:R-:W2:Y:S01]  /*0cf0*/  LDG.E R18, desc[UR4][R18.64] ;  /* 0x0000000412127981 */ /* 0x000ea2000c1e1900 */
[----:B------:R-:W-:Y:S01]  /*0d00*/  IADD3 R4, PT, PT, R4, 0x4, RZ ;  /* 0x0000000404047810 */ /* 0x000fe20007ffe0ff */
[----:B--2---:R-:W-:-:S05]  /*0d10*/  FADD R13, R23, R18 ;  /* 0x00000012170d7221 */ /* 0x004fca0000000000 */
[----:B------:R0:W-:Y:S02]  /*0d20*/  STG.E desc[UR4][R2.64], R13 ;  /* 0x0000000d02007986 */ /* 0x0001e4000c101904 */
.L_x_11:
[----:B------:R-:W-:Y:S05]  /*0d30*/  @!P1 EXIT ;  /* 0x000000000000994d */ /* 0x000fea0003800000 */
[----:B------:R-:W1:Y:S01]  /*0d40*/  LDC.64 R10, c[0x0][0x388] ;  /* 0x0000e200ff0a7b82 */ /* 0x000e620000000a00 */
[----:B------:R-:W-:Y:S02]  /*0d50*/  IADD3 R4, PT, PT, R7, R4, RZ ;  /* 0x0000000407047210 */ /* 0x000fe40007ffe0ff */
[----:B------:R-:W-:-:S03]  /*0d60*/  IADD3 R8, PT, PT, -R8, RZ, RZ ;  /* 0x000000ff08087210 */ /* 0x000fc60007ffe1ff */
[----:B------:R-:W-:-:S07]  /*0d70*/  IMAD R7, R4, R0, R5 ;  /* 0x0000000004077224 */ /* 0x000fce00078e0205 */
.L_x_12:
[----:B-1----:R-:W-:-:S06]  /*0d80*/  IMAD.WIDE R4, R7, 0x4, R10 ;  /* 0x0000000407047825 */ /* 0x002fcc00078e020a */
[----:B------:R-:W0:Y:S01]  /*0d90*/  LDG.E R4, desc[UR4][R4.64] ;  /* 0x0000000404047981 */ /* 0x000e22000c1e1900 */
[----:B------:R-:W-:Y:S02]  /*0da0*/  IADD3 R8, PT, PT, R8, 0x1, RZ ;  /* 0x0000000108087810 */ /* 0x000fe40007ffe0ff */
[----:B------:R-:W-:Y:S02]  /*0db0*/  IADD3 R7, PT, PT, R7, R0, RZ ;  /* 0x0000000007077210 */ /* 0x000fe40007ffe0ff */
[----:B------:R-:W-:Y:S01]  /*0dc0*/  ISETP.NE.AND P0, PT, R8, RZ, PT ;  /* 0x000000ff0800720c */ /* 0x000fe20003f05270 */
[----:B0-2345:R-:W-:-:S05]  /*0dd0*/  FADD R13, R4, R13 ;  /* 0x0000000d040d7221 */ /* 0x03dfca0000000000 */
[----:B------:R4:W-:Y:S07]  /*0de0*/  STG.E desc[UR4][R2.64], R13 ;  /* 0x0000000d02007986 */ /* 0x0009ee000c101904 */
[----:B------:R-:W-:Y:S05]  /*0df0*/  @P0 BRA `(.L_x_12) ;  /* 0xfffffffc00e00947 */ /* 0x000fea000383ffff */
[----:B------:R-:W-:Y:S05]  /*0e00*/  EXIT ;  /* 0x000000000000794d */ /* 0x000fea0003800000 */
.L_x_13:
        /* <DEDUP_REMOVED lines=15> */
.L_x_63:


//--------------------- .text._Z28photon_transduction_paralleliiiPfPiS_ --------------------------
	.section	.text._Z28photon_transduction_paralleliiiPfPiS_,"ax",@progbits
	.align	128
        .global         _Z28photon_transduction_paralleliiiPfPiS_
        .type           _Z28photon_transduction_paralleliiiPfPiS_,@function
        .size           _Z28photon_transduction_paralleliiiPfPiS_,(.L_x_61 - _Z28photon_transduction_paralleliiiPfPiS_)
        .other          _Z28photon_transduction_paralleliiiPfPiS_,@"STO_CUDA_ENTRY STV_DEFAULT"
_Z28photon_transduction_paralleliiiPfPiS_:
.text._Z28photon_transduction_paralleliiiPfPiS_:
[----:B------:R-:W0:Y:S08]  /*0000*/  LDC R1, c[0x0][0x37c] ;  /* 0x0000df00ff017b82 */ /* 0x000e300000000800 */
[----:B------:R-:W1:Y:S01]  /*0010*/  LDC R11, c[0x0][0x380] ;  /* 0x0000e000ff0b7b82 */ /* 0x000e620000000800 */
[----:B------:R-:W2:Y:S01]  /*0020*/  S2R R7, SR_TID.X ;  /* 0x0000000000077919 */ /* 0x000ea20000002100 */
[----:B0-----:R-:W-:-:S05]  /*0030*/  VIADD R1, R1, 0xffffffe0 ;  /* 0xffffffe001017836 */ /* 0x001fca0000000000 */
[----:B------:R0:W-:Y:S01]  /*0040*/  STL.128 [R1], RZ ;  /* 0x000000ff01007387 */ /* 0x0001e20000100c00 */
[----:B------:R-:W2:Y:S03]  /*0050*/  S2UR UR4, SR_CTAID.X ;  /* 0x00000000000479c3 */ /* 0x000ea60000002500 */
[----:B------:R0:W-:Y:S05]  /*0060*/  STL.128 [R1+0x10], RZ ;  /* 0x000010ff01007387 */ /* 0x0001ea0000100c00 */
[----:B------:R-:W2:Y:S01]  /*0070*/  LDC R8, c[0x0][0x360] ;  /* 0x0000d800ff087b82 */ /* 0x000ea20000000800 */
[----:B-1----:R-:W-:-:S04]  /*0080*/  SHF.R.S32.HI R0, RZ, 0x1f, R11 ;  /* 0x0000001fff007819 */ /* 0x002fc8000001140b */
[----:B------:R-:W-:-:S04]  /*0090*/  LEA.HI R0, R0, R11, RZ, 0x3 ;  /* 0x0000000b00007211 */ /* 0x000fc800078f18ff */
[----:B------:R-:W-:Y:S02]  /*00a0*/  LOP3.LUT P1, R5, R0, 0xfffffff8, RZ, 0xc0, !PT ;  /* 0xfffffff800057812 */ /* 0x000fe4000782c0ff */
[----:B------:R-:W-:Y:S02]  /*00b0*/  SHF.R.S32.HI R12, RZ, 0x3, R0 ;  /* 0x00000003ff0c7819 */ /* 0x000fe40000011400 */
[----:B------:R-:W1:Y:S01]  /*00c0*/  I2F.U32.RP R4, R5 ;  /* 0x0000000500047306 */ /* 0x000e620000209000 */
[----:B------:R-:W-:Y:S01]  /*00d0*/  IMAD.MOV R9, RZ, RZ, -R5 ;  /* 0x000000ffff097224 */ /* 0x000fe200078e0a05 */
[----:B------:R-:W-:Y:S01]  /*00e0*/  IABS R13, R12 ;  /* 0x0000000c000d7213 */ /* 0x000fe20000000000 */
[----:B--2---:R-:W-:Y:S01]  /*00f0*/  IMAD R0, R8, UR4, R7 ;  /* 0x0000000408007c24 */ /* 0x004fe2000f8e0207 */
[----:B------:R-:W2:Y:S04]  /*0100*/  LDCU UR4, c[0x0][0x388] ;  /* 0x00007100ff0477ac */ /* 0x000ea80008000800 */
[----:B------:R-:W3:Y:S08]  /*0110*/  I2F.RP R6, R13 ;  /* 0x0000000d00067306 */ /* 0x000ef00000209400 */
[----:B-1----:R-:W1:Y:S08]  /*0120*/  MUFU.RCP R4, R4 ;  /* 0x0000000400047308 */ /* 0x002e700000001000 */
[----:B---3--:R-:W-:Y:S01]  /*0130*/  MUFU.RCP R6, R6 ;  /* 0x0000000600067308 */ /* 0x008fe20000001000 */
[----:B-1----:R-:W-:-:S07]  /*0140*/  VIADD R2, R4, 0xffffffe ;  /* 0x0ffffffe04027836 */ /* 0x002fce0000000000 */
[----:B------:R1:W3:Y:S02]  /*0150*/  F2I.FTZ.U32.TRUNC.NTZ R3, R2 ;  /* 0x0000000200037305 */ /* 0x0002e4000021f000 */
[----:B-1----:R-:W-:Y:S02]  /*0160*/  IMAD.MOV.U32 R2, RZ, RZ, RZ ;  /* 0x000000ffff027224 */ /* 0x002fe400078e00ff */
[----:B---3--:R-:W-:-:S04]  /*0170*/  IMAD R9, R9, R3, RZ ;  /* 0x0000000309097224 */ /* 0x008fc800078e02ff */
[----:B------:R-:W-:Y:S01]  /*0180*/  IMAD.HI.U32 R3, R3, R9, R2 ;  /* 0x0000000903037227 */ /* 0x000fe200078e0002 */
[----:B------:R-:W-:Y:S02]  /*0190*/  IADD3 R2, PT, PT, R6, 0xffffffe, RZ ;  /* 0x0ffffffe06027810 */ /* 0x000fe40007ffe0ff */
[----:B------:R-:W-:-:S03]  /*01a0*/  IABS R6, R12 ;  /* 0x0000000c00067213 */ /* 0x000fc60000000000 */
[----:B------:R-:W-:-:S04]  /*01b0*/  IMAD.HI.U32 R3, R3, R0, RZ ;  /* 0x0000000003037227 */ /* 0x000fc800078e00ff */
[----:B------:R-:W-:Y:S02]  /*01c0*/  IMAD.MOV R3, RZ, RZ, -R3 ;  /* 0x000000ffff037224 */ /* 0x000fe400078e0a03 */
[----:B------:R-:W-:Y:S02]  /*01d0*/  IMAD.MOV R6, RZ, RZ, -R6 ;  /* 0x000000ffff067224 */ /* 0x000fe400078e0a06 */
[----:B------:R-:W-:Y:S02]  /*01e0*/  IMAD R4, R5, R3, R0 ;  /* 0x0000000305047224 */ /* 0x000fe400078e0200 */
[----:B------:R1:W3:Y:S03]  /*01f0*/  F2I.FTZ.U32.TRUNC.NTZ R3, R2 ;  /* 0x0000000200037305 */ /* 0x0002e6000021f000 */
[----:B------:R-:W-:Y:S01]  /*0200*/  ISETP.GE.U32.AND P0, PT, R4, R5, PT ;  /* 0x000000050400720c */ /* 0x000fe20003f06070 */
[----:B-1----:R-:W-:-:S02]  /*0210*/  HFMA2 R2, -RZ, RZ, 0, 0 ;  /* 0x00000000ff027431 */ /* 0x002fc400000001ff */
[----:B---3--:R-:W-:-:S10]  /*0220*/  IMAD.MOV R0, RZ, RZ, -R3 ;  /* 0x000000ffff007224 */ /* 0x008fd400078e0a03 */
[----:B------:R-:W-:-:S05]  /*0230*/  @P0 IMAD.IADD R4, R4, 0x1, -R5 ;  /* 0x0000000104040824 */ /* 0x000fca00078e0a05 */
[----:B------:R-:W-:-:S13]  /*0240*/  ISETP.GE.U32.AND P0, PT, R4, R5, PT ;  /* 0x000000050400720c */ /* 0x000fda0003f06070 */
[----:B------:R-:W-:Y:S01]  /*0250*/  @P0 IMAD.IADD R4, R4, 0x1, -R5 ;  /* 0x0000000104040824 */ /* 0x000fe200078e0a05 */
[----:B------:R-:W-:Y:S01]  /*0260*/  @!P1 LOP3.LUT R4, RZ, R5, RZ, 0x33, !PT ;  /* 0x00000005ff049212 */ /* 0x000fe200078e33ff */
[----:B------:R-:W-:-:S03]  /*0270*/  IMAD R5, R0, R13, RZ ;  /* 0x0000000d00057224 */ /* 0x000fc600078e02ff */
[----:B------:R-:W-:Y:S01]  /*0280*/  IABS R0, R4 ;  /* 0x0000000400007213 */ /* 0x000fe20000000000 */
[----:B------:R-:W-:Y:S02]  /*0290*/  IMAD.HI.U32 R2, R3, R5, R2 ;  /* 0x0000000503027227 */ /* 0x000fe400078e0002 */
[----:B------:R-:W1:Y:S02]  /*02a0*/  LDC R5, c[0x0][0x384] ;  /* 0x0000e100ff057b82 */ /* 0x000e640000000800 */
[----:B------:R-:W-:Y:S02]  /*02b0*/  IMAD.MOV.U32 R3, RZ, RZ, R0 ;  /* 0x000000ffff037224 */ /* 0x000fe400078e0000 */
[----:B------:R-:W-:Y:S02]  /*02c0*/  IMAD.MOV.U32 R0, RZ, RZ, R6 ;  /* 0x000000ffff007224 */ /* 0x000fe400078e0006 */
[----:B------:R-:W-:-:S04]  /*02d0*/  IMAD.HI.U32 R2, R2, R3, RZ ;  /* 0x0000000302027227 */ /* 0x000fc800078e00ff */
[----:B------:R-:W-:-:S05]  /*02e0*/  IMAD R0, R2, R0, R3 ;  /* 0x0000000002007224 */ /* 0x000fca00078e0203 */
[----:B------:R-:W-:-:S13]  /*02f0*/  ISETP.GT.U32.AND P1, PT, R13, R0, PT ;  /* 0x000000000d00720c */ /* 0x000fda0003f24070 */
[----:B------:R-:W-:Y:S02]  /*0300*/  @!P1 IMAD.IADD R0, R0, 0x1, -R13 ;  /* 0x0000000100009824 */ /* 0x000fe400078e0a0d */
[----:B------:R-:W-:Y:S01]  /*0310*/  @!P1 VIADD R2, R2, 0x1 ;  /* 0x0000000102029836 */ /* 0x000fe20000000000 */
[----:B------:R-:W-:Y:S02]  /*0320*/  ISETP.NE.AND P1, PT, R12, RZ, PT ;  /* 0x000000ff0c00720c */ /* 0x000fe40003f25270 */
[----:B------:R-:W-:Y:S02]  /*0330*/  ISETP.GE.U32.AND P0, PT, R0, R13, PT ;  /* 0x0000000d0000720c */ /* 0x000fe40003f06070 */
[----:B------:R-:W-:-:S04]  /*0340*/  LOP3.LUT R0, R4, R12, RZ, 0x3c, !PT ;  /* 0x0000000c04007212 */ /* 0x000fc800078e3cff */
[----:B------:R-:W-:Y:S01]  /*0350*/  ISETP.GE.AND P2, PT, R0, RZ, PT ;  /* 0x000000ff0000720c */ /* 0x000fe20003f46270 */
[----:B--2---:R-:W-:-:S06]  /*0360*/  VIADD R0, R4, UR4 ;  /* 0x0000000404007c36 */ /* 0x004fcc0008000000 */
[----:B------:R-:W-:Y:S02]  /*0370*/  @P0 IADD3 R2, PT, PT, R2, 0x1, RZ ;  /* 0x0000000102020810 */ /* 0x000fe40007ffe0ff */
[----:B-1----:R-:W-:-:S04]  /*0380*/  ISETP.GE.AND P0, PT, R5, 0x1, PT ;  /* 0x000000010500780c */ /* 0x002fc80003f06270 */
[----:B------:R-:W-:Y:S01]  /*0390*/  @!P2 IMAD.MOV R2, RZ, RZ, -R2 ;  /* 0x000000ffff02a224 */ /* 0x000fe200078e0a02 */
[----:B------:R-:W-:-:S05]  /*03a0*/  @!P1 LOP3.LUT R2, RZ, R12, RZ, 0x33, !PT ;  /* 0x0000000cff029212 */ /* 0x000fca00078e33ff */
[----:B------:R-:W-:-:S03]  /*03b0*/  IMAD.MOV R13, RZ, RZ, -R2 ;  /* 0x000000ffff0d7224 */ /* 0x000fc600078e0a02 */
[----:B0-----:R-:W-:Y:S05]  /*03c0*/  @!P0 EXIT ;  /* 0x000000000000894d */ /* 0x001fea0003800000 */
[C---:B------:R-:W-:Y:S01]  /*03d0*/  ISETP.GT.AND P0, PT, R0.reuse, -0x1, PT ;  /* 0xffffffff0000780c */ /* 0x040fe20003f04270 */
[----:B------:R-:W-:Y:S01]  /*03e0*/  IMAD.MOV.U32 R3, RZ, RZ, -0x266e14b1 ;  /* 0xd991eb4fff037424 */ /* 0x000fe200078e00ff */
[----:B------:R-:W-:Y:S01]  /*03f0*/  LOP3.LUT R0, R0, 0xaad26b49, RZ, 0x3c, !PT ;  /* 0xaad26b4900007812 */ /* 0x000fe200078e3cff */
[C---:B------:R-:W-:Y:S01]  /*0400*/  IMAD R13, R12.reuse, R13, R4 ;  /* 0x0000000d0c0d7224 */ /* 0x040fe200078e0204 */
[----:B------:R-:W-:Y:S01]  /*0410*/  MOV R10, RZ ;  /* 0x000000ff000a7202 */ /* 0x000fe20000000f00 */
[----:B------:R-:W0:Y:S01]  /*0420*/  LDCU.64 UR4, c[0x0][0x358] ;  /* 0x00006b00ff0477ac */ /* 0x000e220008000a00 */
[----:B------:R-:W-:Y:S01]  /*0430*/  SEL R3, R3, 0x8bf16996, P0 ;  /* 0x8bf1699603037807 */ /* 0x000fe20000000000 */
[----:B------:R-:W-:Y:S02]  /*0440*/  IMAD R12, R12, R2, R13 ;  /* 0x000000020c0c7224 */ /* 0x000fe400078e020d */
[----:B------:R-:W-:Y:S01]  /*0450*/  IMAD R0, R0, 0x4182bed5, RZ ;  /* 0x4182bed500007824 */ /* 0x000fe200078e02ff */
[----:B------:R-:W-:Y:S01]  /*0460*/  LOP3.LUT R4, R3, 0x5491333, RZ, 0x3c, !PT ;  /* 0x0549133303047812 */ /* 0x000fe200078e3cff */
[----:B------:R-:W-:-:S02]  /*0470*/  IMAD R2, R2, R5, RZ ;  /* 0x0000000502027224 */ /* 0x000fc400078e02ff */
[----:B------:R-:W-:Y:S01]  /*0480*/  VIADD R8, R0, 0x75bcd15 ;  /* 0x075bcd1500087836 */ /* 0x000fe20000000000 */
[C---:B------:R-:W-:Y:S01]  /*0490*/  IADD3 R9, PT, PT, R3.reuse, 0x64f0c9, R0 ;  /* 0x0064f0c903097810 */ /* 0x040fe20007ffe000 */
[----:B------:R-:W-:Y:S01]  /*04a0*/  IMAD R11, R2, R11, RZ ;  /* 0x0000000b020b7224 */ /* 0x000fe200078e02ff */
[C---:B------:R-:W-:Y:S01]  /*04b0*/  LOP3.LUT R7, R0.reuse, 0x159a55e5, RZ, 0x3c, !PT ;  /* 0x159a55e500077812 */ /* 0x040fe200078e3cff */
[----:B------:R-:W-:Y:S02]  /*04c0*/  VIADD R6, R0, 0x583f19 ;  /* 0x00583f1900067836 */ /* 0x000fe40000000000 */
[----:B------:R-:W-:-:S07]  /*04d0*/  VIADD R5, R3, 0x1f123bb5 ;  /* 0x1f123bb503057836 */ /* 0x000fce0000000000 */
.L_x_53:
[----:B-1----:R-:W1:Y:S01]  /*04e0*/  LDCU UR6, c[0x0][0x384] ;  /* 0x00007080ff0677ac */ /* 0x002e620008000800 */
[----:B------:R-:W-:Y:S01]  /*04f0*/  IMAD R0, R13, 0x8, R10 ;  /* 0x000000080d007824 */ /* 0x000fe200078e020a */
[----:B------:R-:W-:Y:S01]  /*0500*/  BSSY.RECONVERGENT B1, `(.L_x_14) ;  /* 0x00003f9000017945 */ /* 0x000fe20003800200 */
[----:B------:R-:W-:Y:S01]  /*0510*/  LEA R2, R10, R1, 0x2 ;  /* 0x000000010a027211 */ /* 0x000fe200078e10ff */
[----:B------:R-:W-:Y:S02]  /*0520*/  IMAD.MOV.U32 R3, RZ, RZ, RZ ;  /* 0x000000ffff037224 */ /* 0x000fe400078e00ff */
[----:B012---:R-:W-:-:S07]  /*0530*/  IMAD R0, R0, UR6, R11 ;  /* 0x0000000600007c24 */ /* 0x007fce000f8e020b */
.L_x_52:
[----:B01----:R-:W1:Y:S01]  /*0540*/  LDC.64 R16, c[0x0][0x398] ;  /* 0x0000e600ff107b82 */ /* 0x003e620000000a00 */
[----:B--2---:R-:W-:-:S04]  /*0550*/  IMAD.IADD R19, R0, 0x1, R3 ;  /* 0x0000000100137824 */ /* 0x004fc800078e0203 */
[----:B-1----:R-:W-:-:S06]  /*0560*/  IMAD.WIDE R16, R19, 0x4, R16 ;  /* 0x0000000413107825 */ /* 0x002fcc00078e0210 */
[----:B0-----:R-:W2:Y:S01]  /*0570*/  LDG.E R16, desc[UR4][R16.64] ;  /* 0x0000000410107981 */ /* 0x001ea2000c1e1900 */
[----:B------:R-:W-:Y:S01]  /*0580*/  BSSY.RECONVERGENT B0, `(.L_x_15) ;  /* 0x00003ec000007945 */ /* 0x000fe20003800200 */
[----:B--2---:R-:W-:-:S13]  /*0590*/  ISETP.NE.AND P0, PT, R16, RZ, PT ;  /* 0x000000ff1000720c */ /* 0x004fda0003f05270 */
[----:B------:R-:W-:Y:S05]  /*05a0*/  @!P0 BRA `(.L_x_16) ;  /* 0x0000003c00a48947 */ /* 0x000fea0003800000 */
[----:B------:R-:W2:Y:S02]  /*05b0*/  LDL R16, [R2] ;  /* 0x0000000002107983 */ /* 0x000ea40000100800 */
[----:B--2---:R-:W-:Y:S02]  /*05c0*/  ISETP.GT.AND P0, PT, R3, R16, PT ;  /* 0x000000100300720c */ /* 0x004fe40003f04270 */
[----:B------:R-:W-:-:S13]  /*05d0*/  ISETP.NE.AND P1, PT, R16, RZ, PT ;  /* 0x000000ff1000720c */ /* 0x000fda0003f25270 */
[----:B------:R-:W-:Y:S05]  /*05e0*/  @!P0 BRA P1, `(.L_x_16) ;  /* 0x0000003c00948947 */ /* 0x000fea0000800000 */
[----:B------:R-:W-:Y:S01]  /*05f0*/  BSSY.RECONVERGENT B2, `(.L_x_17) ;  /* 0x00001c9000027945 */ /* 0x000fe20003800200 */
[----:B------:R-:W-:Y:S01]  /*0600*/  IMAD.MOV.U32 R38, RZ, RZ, RZ ;  /* 0x000000ffff267224 */ /* 0x000fe200078e00ff */
[----:B------:R-:W-:Y:S01]  /*0610*/  MOV R39, R4 ;  /* 0x0000000400277202 */ /* 0x000fe20000000f00 */
[----:B------:R-:W-:Y:S01]  /*0620*/  IMAD.MOV.U32 R34, RZ, RZ, R6 ;  /* 0x000000ffff227224 */ /* 0x000fe200078e0006 */
[----:B------:R-:W-:Y:S01]  /*0630*/  CS2R R22, SRZ ;  /* 0x0000000000167805 */ /* 0x000fe2000001ff00 */
[----:B------:R-:W-:Y:S02]  /*0640*/  IMAD.MOV.U32 R33, RZ, RZ, R5 ;  /* 0x000000ffff217224 */ /* 0x000fe400078e0005 */
[----:B------:R-:W-:Y:S02]  /*0650*/  IMAD.MOV.U32 R35, RZ, RZ, R7 ;  /* 0x000000ffff237224 */ /* 0x000fe400078e0007 */
[----:B------:R-:W-:Y:S02]  /*0660*/  IMAD.MOV.U32 R30, RZ, RZ, R8 ;  /* 0x000000ffff1e7224 */ /* 0x000fe400078e0008 */
[----:B------:R-:W-:-:S07]  /*0670*/  IMAD.MOV.U32 R32, RZ, RZ, R9 ;  /* 0x000000ffff207224 */ /* 0x000fce00078e0009 */
.L_x_31:
[----:B------:R-:W-:Y:S01]  /*0680*/  BSSY.RECONVERGENT B3, `(.L_x_18) ;  /* 0x00000f3000037945 */ /* 0x000fe20003800200 */
[----:B------:R-:W-:Y:S01]  /*0690*/  MOV R20, R30 ;  /* 0x0000001e00147202 */ /* 0x000fe20000000f00 */
[----:B------:R-:W-:Y:S02]  /*06a0*/  IMAD.MOV.U32 R31, RZ, RZ, R35 ;  /* 0x000000ffff1f7224 */ /* 0x000fe400078e0023 */
[----:B------:R-:W-:Y:S02]  /*06b0*/  IMAD.MOV.U32 R35, RZ, RZ, R39 ;  /* 0x000000ffff237224 */ /* 0x000fe400078e0027 */
[----:B------:R-:W-:-:S07]  /*06c0*/  IMAD.MOV.U32 R30, RZ, RZ, R33 ;  /* 0x000000ffff1e7224 */ /* 0x000fce00078e0021 */
.L_x_25:
[----:B------:R-:W-:Y:S01]  /*06d0*/  ISETP.NE.AND P0, PT, R38, 0x1, PT ;  /* 0x000000012600780c */ /* 0x000fe20003f05270 */
[----:B------:R-:W-:Y:S01]  /*06e0*/  BSSY.RECONVERGENT B4, `(.L_x_19) ;  /* 0x00000e7000047945 */ /* 0x000fe20003800200 */
[----:B------:R-:W-:Y:S01]  /*06f0*/  IMAD.MOV.U32 R33, RZ, RZ, R34 ;  /* 0x000000ffff217224 */ /* 0x000fe200078e0022 */
[----:B------:R-:W-:Y:S01]  /*0700*/  MOV R16, R22 ;  /* 0x0000001600107202 */ /* 0x000fe20000000f00 */
[----:B------:R-:W-:Y:S02]  /*0710*/  IMAD.MOV.U32 R17, RZ, RZ, R23 ;  /* 0x000000ffff117224 */ /* 0x000fe400078e0017 */
[----:B------:R-:W-:-:S07]  /*0720*/  IMAD.MOV.U32 R38, RZ, RZ, RZ ;  /* 0x000000ffff267224 */ /* 0x000fce00078e00ff */
[----:B------:R-:W-:Y:S05]  /*0730*/  @!P0 BRA `(.L_x_20) ;  /* 0x0000000c00848947 */ /* 0x000fea0003800000 */
[----:B------:R-:W-:Y:S01]  /*0740*/  SHF.R.U32.HI R17, RZ, 0x2, R20 ;  /* 0x00000002ff117819 */ /* 0x000fe20000011614 */
[----:B------:R-:W-:Y:S01]  /*0750*/  IMAD.SHL.U32 R19, R34, 0x10, RZ ;  /* 0x0000001022137824 */ /* 0x000fe200078e00ff */
[----:B------:R-:W-:Y:S01]  /*0760*/  SHF.R.U32.HI R18, RZ, 0x2, R31 ;  /* 0x00000002ff127819 */ /* 0x000fe2000001161f */
[----:B------:R-:W-:Y:S01]  /*0770*/  IMAD.MOV.U32 R38, RZ, RZ, 0x0 ;  /* 0x00000000ff267424 */ /* 0x000fe200078e00ff */
[----:B------:R-:W-:Y:S01]  /*0780*/  LOP3.LUT R17, R17, R20, RZ, 0x3c, !PT ;  /* 0x0000001411117212 */ /* 0x000fe200078e3cff */
[----:B------:R-:W-:Y:S01]  /*0790*/  IMAD.MOV.U32 R39, RZ, RZ, 0x3ca00000 ;  /* 0x3ca00000ff277424 */ /* 0x000fe200078e00ff */
[----:B------:R-:W-:Y:S01]  /*07a0*/  LOP3.LUT R18, R18, R31, RZ, 0x3c, !PT ;  /* 0x0000001f12127212 */ /* 0x000fe200078e3cff */
[----:B------:R-:W-:Y:S02]  /*07b0*/  BSSY.RECONVERGENT B5, `(.L_x_21) ;  /* 0x0000079000057945 */ /* 0x000fe40003800200 */
[----:B------:R-:W-:-:S05]  /*07c0*/  IMAD.SHL.U32 R16, R17, 0x2, RZ ;  /* 0x0000000211107824 */ /* 0x000fca00078e00ff */
[----:B------:R-:W-:-:S04]  /*07d0*/  LOP3.LUT R16, R34, R19, R16, 0x96, !PT ;  /* 0x0000001322107212 */ /* 0x000fc800078e9610 */
[----:B------:R-:W-:Y:S02]  /*07e0*/  LOP3.LUT R31, R16, R17, RZ, 0x3c, !PT ;  /* 0x00000011101f7212 */ /* 0x000fe400078e3cff */
[----:B------:R-:W-:Y:S02]  /*07f0*/  SHF.L.U32 R16, R18, 0x1, RZ ;  /* 0x0000000112107819 */ /* 0x000fe400000006ff */
[----:B------:R-:W-:Y:S01]  /*0800*/  IADD3 R19, PT, PT, R32, 0x587c5, R31 ;  /* 0x000587c520137810 */ /* 0x000fe20007ffe01f */
[----:B------:R-:W-:-:S05]  /*0810*/  IMAD.SHL.U32 R17, R31, 0x10, RZ ;  /* 0x000000101f117824 */ /* 0x000fca00078e00ff */
[----:B------:R-:W-:Y:S02]  /*0820*/  LOP3.LUT R16, R18, R16, R17, 0x96, !PT ;  /* 0x0000001012107212 */ /* 0x000fe400078e9611 */
[----:B------:R-:W-:Y:S02]  /*0830*/  SHF.R.U32.HI R17, RZ, 0x2, R30 ;  /* 0x00000002ff117819 */ /* 0x000fe4000001161e */
[----:B------:R-:W-:Y:S02]  /*0840*/  LOP3.LUT R21, R16, R31, RZ, 0x3c, !PT ;  /* 0x0000001f10157212 */ /* 0x000fe400078e3cff */
[----:B------:R-:W-:Y:S02]  /*0850*/  LOP3.LUT R18, R17, R30, RZ, 0x3c, !PT ;  /* 0x0000001e11127212 */ /* 0x000fe400078e3cff */
[----:B------:R-:W-:Y:S01]  /*0860*/  IADD3 R16, PT, PT, R32, 0xb0f8a, R21 ;  /* 0x000b0f8a20107810 */ /* 0x000fe20007ffe015 */
[----:B------:R-:W-:Y:S02]  /*0870*/  IMAD.SHL.U32 R23, R21, 0x10, RZ ;  /* 0x0000001015177824 */ /* 0x000fe400078e00ff */
[----:B------:R-:W-:-:S02]  /*0880*/  IMAD.SHL.U32 R20, R18, 0x2, RZ ;  /* 0x0000000212147824 */ /* 0x000fc400078e00ff */
[----:B------:R-:W-:-:S03]  /*0890*/  IMAD.WIDE.U32 R16, R16, 0x200000, RZ ;  /* 0x0020000010107825 */ /* 0x000fc600078e00ff */
[----:B------:R-:W-:Y:S02]  /*08a0*/  LOP3.LUT R20, R18, R20, R23, 0x96, !PT ;  /* 0x0000001412147212 */ /* 0x000fe400078e9617 */
[----:B------:R-:W-:Y:S02]  /*08b0*/  LOP3.LUT R16, R16, R19, RZ, 0x3c, !PT ;  /* 0x0000001310107212 */ /* 0x000fe400078e3cff */
[----:B------:R-:W-:Y:S02]  /*08c0*/  SHF.R.U32.HI R18, RZ, 0x2, R35 ;  /* 0x00000002ff127819 */ /* 0x000fe40000011623 */
[----:B------:R-:W0:Y:S01]  /*08d0*/  I2F.F64.U64 R22, R16 ;  /* 0x0000001000167312 */ /* 0x000e220000301800 */
[----:B------:R-:W-:Y:S02]  /*08e0*/  LOP3.LUT R20, R20, R21, RZ, 0x3c, !PT ;  /* 0x0000001514147212 */ /* 0x000fe400078e3cff */
[----:B------:R-:W-:Y:S02]  /*08f0*/  LOP3.LUT R18, R18, R35, RZ, 0x3c, !PT ;  /* 0x0000002312127212 */ /* 0x000fe400078e3cff */
[----:B------:R-:W-:-:S03]  /*0900*/  SHF.L.U32 R19, R20, 0x4, RZ ;  /* 0x0000000414137819 */ /* 0x000fc600000006ff */
[----:B------:R-:W-:-:S05]  /*0910*/  IMAD.SHL.U32 R24, R18, 0x2, RZ ;  /* 0x0000000212187824 */ /* 0x000fca00078e00ff */
[----:B------:R-:W-:Y:S02]  /*0920*/  LOP3.LUT R33, R18, R24, R19, 0x96, !PT ;  /* 0x0000001812217212 */ /* 0x000fe400078e9613 */
[C---:B------:R-:W-:Y:S01]  /*0930*/  IADD3 R19, PT, PT, R32.reuse, 0x10974f, R20 ;  /* 0x0010974f20137810 */ /* 0x040fe20007ffe014 */
[----:B0-----:R-:W-:Y:S01]  /*0940*/  DFMA R22, R22, R38, 5.5511151231257827021e-17 ;  /* 0x3c9000001616742b */ /* 0x001fe20000000026 */
[----:B------:R-:W-:Y:S01]  /*0950*/  LOP3.LUT R33, R33, R20, RZ, 0x3c, !PT ;  /* 0x0000001421217212 */ /* 0x000fe200078e3cff */
[----:B------:R-:W-:-:S04]  /*0960*/  VIADD R32, R32, 0x161f14 ;  /* 0x00161f1420207836 */ /* 0x000fc80000000000 */
[----:B------:R-:W-:-:S04]  /*0970*/  IMAD.IADD R24, R33, 0x1, R32 ;  /* 0x0000000121187824 */ /* 0x000fc800078e0220 */
[----:B------:R-:W-:Y:S01]  /*0980*/  IMAD.WIDE.U32 R24, R24, 0x200000, RZ ;  /* 0x0020000018187825 */ /* 0x000fe200078e00ff */
[----:B------:R-:W-:Y:S02]  /*0990*/  ISETP.GT.AND P1, PT, R23, 0xfffff, PT ;  /* 0x000fffff1700780c */ /* 0x000fe40003f24270 */
[----:B------:R-:W-:Y:S01]  /*09a0*/  MOV R16, R22 ;  /* 0x0000001600107202 */ /* 0x000fe20000000f00 */
[----:B------:R-:W-:Y:S01]  /*09b0*/  IMAD.MOV.U32 R17, RZ, RZ, R23 ;  /* 0x000000ffff117224 */ /* 0x000fe200078e0017 */
[----:B------:R-:W-:Y:S01]  /*09c0*/  LOP3.LUT R24, R24, R19, RZ, 0x3c, !PT ;  /* 0x0000001318187212 */ /* 0x000fe200078e3cff */
[----:B------:R-:W-:Y:S02]  /*09d0*/  IMAD.MOV.U32 R42, RZ, RZ, R22 ;  /* 0x000000ffff2a7224 */ /* 0x000fe400078e0016 */
[----:B------:R-:W-:Y:S01]  /*09e0*/  IMAD.MOV.U32 R22, RZ, RZ, -0x3ff ;  /* 0xfffffc01ff167424 */ /* 0x000fe200078e00ff */
[----:B------:R-:W0:Y:S05]  /*09f0*/  I2F.F64.U64 R18, R24 ;  /* 0x0000001800127312 */ /* 0x000e2a0000301800 */
[----:B------:R-:W-:Y:S01]  /*0a00*/  @!P1 DMUL R16, R16, 1.80143985094819840000e+16 ;  /* 0x4350000010109828 */ /* 0x000fe20000000000 */
[----:B------:R-:W-:Y:S01]  /*0a10*/  @!P1 IMAD.MOV.U32 R22, RZ, RZ, -0x435 ;  /* 0xfffffbcbff169424 */ /* 0x000fe200078e00ff */
[----:B0-----:R-:W-:-:S08]  /*0a20*/  DFMA R38, R18, 2.2204460492503130808e-16, R38 ;  /* 0x3cb000001226782b */ /* 0x001fd00000000026 */
[----:B------:R-:W-:Y:S02]  /*0a30*/  @!P1 IMAD.MOV.U32 R23, RZ, RZ, R17 ;  /* 0x000000ffff179224 */ /* 0x000fe400078e0011 */
[----:B------:R-:W-:Y:S02]  /*0a40*/  @!P1 IMAD.MOV.U32 R42, RZ, RZ, R16 ;  /* 0x000000ffff2a9224 */ /* 0x000fe400078e0010 */
[----:B------:R-:W-:Y:S01]  /*0a50*/  VIADD R26, R23, 0xffffffff ;  /* 0xffffffff171a7836 */ /* 0x000fe20000000000 */
[----:B------:R-:W-:-:S04]  /*0a60*/  DMUL R18, RZ, R38 ;  /* 0x00000026ff127228 */ /* 0x000fc80000000000 */
[----:B------:R-:W-:Y:S01]  /*0a70*/  ISETP.GE.U32.AND P2, PT, R26, 0x7fefffff, PT ;  /* 0x7fefffff1a00780c */ /* 0x000fe20003f46070 */
[----:B------:R-:W-:-:S05]  /*0a80*/  IMAD.SHL.U32 R26, R39, 0x2, RZ ;  /* 0x00000002271a7824 */ /* 0x000fca00078e00ff */
[----:B------:R-:W-:-:S04]  /*0a90*/  ISETP.GT.U32.AND P0, PT, R26, -0x79800000, PT ;  /* 0x868000001a00780c */ /* 0x000fc80003f04070 */
[----:B------:R-:W-:Y:S02]  /*0aa0*/  FSEL R19, R19, R39, P0 ;  /* 0x0000002713137208 */ /* 0x000fe40000000000 */
[----:B------:R-:W-:Y:S01]  /*0ab0*/  FSEL R38, R18, R38, P0 ;  /* 0x0000002612267208 */ /* 0x000fe20000000000 */
[----:B------:R-:W-:Y:S01]  /*0ac0*/  @P2 IMAD.MOV.U32 R24, RZ, RZ, 0x0 ;  /* 0x00000000ff182424 */ /* 0x000fe200078e00ff */
[----:B------:R-:W-:Y:S01]  /*0ad0*/  IADD3 R39, PT, PT, R19, 0x100000, RZ ;  /* 0x0010000013277810 */ /* 0x000fe20007ffe0ff */
[----:B------:R-:W-:Y:S01]  /*0ae0*/  @P2 IMAD.MOV.U32 R25, RZ, RZ, 0x7ff00000 ;  /* 0x7ff00000ff192424 */ /* 0x000fe200078e00ff */
[----:B------:R-:W-:Y:S02]  /*0af0*/  MOV R18, R38 ;  /* 0x0000002600127202 */ /* 0x000fe40000000f00 */
[----:B------:R-:W0:Y:S01]  /*0b00*/  FRND.F64 R28, R38 ;  /* 0x00000026001c7313 */ /* 0x000e220000301800 */
[----:B------:R-:W-:Y:S02]  /*0b10*/  @P2 LOP3.LUT P0, RZ, R17, 0x7fffffff, RZ, 0xc0, !PT ;  /* 0x7fffffff11ff2812 */ /* 0x000fe4000780c0ff */
[----:B------:R-:W-:-:S10]  /*0b20*/  @P2 DFMA R24, R16, R24, +INF ;  /* 0x7ff000001018242b */ /* 0x000fd40000000018 */
[----:B------:R-:W-:Y:S01]  /*0b30*/  @P2 FSEL R24, R24, RZ, P0 ;  /* 0x000000ff18182208 */ /* 0x000fe20000000000 */
[----:B0-----:R-:W-:Y:S01]  /*0b40*/  DFMA R28, R28, -0.5, R18 ;  /* 0xbfe000001c1c782b */ /* 0x001fe20000000012 */
[----:B------:R-:W-:Y:S01]  /*0b50*/  @P2 FSEL R25, R25, -QNAN , P0 ;  /* 0xfff0000019192808 */ /* 0x000fe20000000000 */
[----:B------:R-:W-:Y:S09]  /*0b60*/  @P2 BRA `(.L_x_22) ;  /* 0x0000000000f42947 */ /* 0x000ff20003800000 */
[----:B------:R-:W-:Y:S01]  /*0b70*/  LOP3.LUT R16, R23, 0xfffff, RZ, 0xc0, !PT ;  /* 0x000fffff17107812 */ /* 0x000fe200078ec0ff */
[----:B------:R-:W-:Y:S01]  /*0b80*/  UMOV UR6, 0x3ae80f1e ;  /* 0x3ae80f1e00067882 */ /* 0x000fe20000000000 */
[----:B------:R-:W-:Y:S02]  /*0b90*/  UMOV UR7, 0x3eb1380b ;  /* 0x3eb1380b00077882 */ /* 0x000fe40000000000 */
[----:B------:R-:W-:Y:S02]  /*0ba0*/  LOP3.LUT R43, R16, 0x3ff00000, RZ, 0xfc, !PT ;  /* 0x3ff00000102b7812 */ /* 0x000fe400078efcff */
[----:B------:R-:W-:Y:S02]  /*0bb0*/  MOV R16, RZ ;  /* 0x000000ff00107202 */ /* 0x000fe40000000f00 */
[----:B------:R-:W-:-:S13]  /*0bc0*/  ISETP.GE.U32.AND P0, PT, R43, 0x3ff6a09f, PT ;  /* 0x3ff6a09f2b00780c */ /* 0x000fda0003f06070 */
[----:B------:R-:W-:-:S04]  /*0bd0*/  @P0 VIADD R17, R43, 0xfff00000 ;  /* 0xfff000002b110836 */ /* 0x000fc80000000000 */
[----:B------:R-:W-:-:S06]  /*0be0*/  @P0 IMAD.MOV.U32 R43, RZ, RZ, R17 ;  /* 0x000000ffff2b0224 */ /* 0x000fcc00078e0011 */
[C---:B------:R-:W-:Y:S02]  /*0bf0*/  DADD R24, R42.reuse, 1 ;  /* 0x3ff000002a187429 */ /* 0x040fe40000000000 */
[----:B------:R-:W-:-:S04]  /*0c00*/  DADD R42, R42, -1 ;  /* 0xbff000002a2a7429 */ /* 0x000fc80000000000 */
[----:B------:R-:W0:Y:S02]  /*0c10*/  MUFU.RCP64H R17, R25 ;  /* 0x0000001900117308 */ /* 0x000e240000001800 */
[----:B0-----:R-:W-:-:S08]  /*0c20*/  DFMA R40, -R24, R16, 1 ;  /* 0x3ff000001828742b */ /* 0x001fd00000000110 */
[----:B------:R-:W-:-:S08]  /*0c30*/  DFMA R40, R40, R40, R40 ;  /* 0x000000282828722b */ /* 0x000fd00000000028 */
[----:B------:R-:W-:Y:S01]  /*0c40*/  DFMA R40, R16, R40, R16 ;  /* 0x000000281028722b */ /* 0x000fe20000000010 */
[----:B------:R-:W-:Y:S02]  /*0c50*/  IMAD.MOV.U32 R16, RZ, RZ, -0x748574fc ;  /* 0x8b7a8b04ff107424 */ /* 0x000fe400078e00ff */
[----:B------:R-:W-:-:S05]  /*0c60*/  IMAD.MOV.U32 R17, RZ, RZ, 0x3ed0ee25 ;  /* 0x3ed0ee25ff117424 */ /* 0x000fca00078e00ff */
[----:B------:R-:W-:-:S08]  /*0c70*/  DMUL R36, R42, R40 ;  /* 0x000000282a247228 */ /* 0x000fd00000000000 */
[----:B------:R-:W-:-:S08]  /*0c80*/  DFMA R36, R42, R40, R36 ;  /* 0x000000282a24722b */ /* 0x000fd00000000024 */
[----:B------:R-:W-:-:S08]  /*0c90*/  DMUL R26, R36, R36 ;  /* 0x00000024241a7228 */ /* 0x000fd00000000000 */
[----:B------:R-:W-:Y:S01]  /*0ca0*/  DFMA R16, R26, UR6, R16 ;  /* 0x000000061a107c2b */ /* 0x000fe20008000010 */
[----:B------:R-:W-:Y:S01]  /*0cb0*/  UMOV UR6, 0x9f02676f ;  /* 0x9f02676f00067882 */ /* 0x000fe20000000000 */
[----:B------:R-:W-:-:S06]  /*0cc0*/  UMOV UR7, 0x3ef3b266 ;  /* 0x3ef3b26600077882 */ /* 0x000fcc0000000000 */
[----:B------:R-:W-:Y:S01]  /*0cd0*/  DFMA R24, R26, R16, UR6 ;  /* 0x000000061a187e2b */ /* 0x000fe20008000010 */
[----:B------:R-:W-:Y:S01]  /*0ce0*/  UMOV UR6, 0xa9ab0956 ;  /* 0xa9ab095600067882 */ /* 0x000fe20000000000 */
[----:B------:R-:W-:Y:S01]  /*0cf0*/  UMOV UR7, 0x3f1745cb ;  /* 0x3f1745cb00077882 */ /* 0x000fe20000000000 */
[----:B------:R-:W-:Y:S01]  /*0d00*/  LEA.HI R16, R23, R22, RZ, 0xc ;  /* 0x0000001617107211 */ /* 0x000fe200078f60ff */
[----:B------:R-:W-:Y:S01]  /*0d10*/  DADD R22, R42, -R36 ;  /* 0x000000002a167229 */ /* 0x000fe20000000824 */
[----:B------:R-:W-:-:S03]  /*0d20*/  IMAD.MOV.U32 R17, RZ, RZ, 0x43300000 ;  /* 0x43300000ff117424 */ /* 0x000fc600078e00ff */
[----:B------:R-:W-:Y:S01]  /*0d30*/  DFMA R24, R26, R24, UR6 ;  /* 0x000000061a187e2b */ /* 0x000fe20008000018 */
[----:B------:R-:W-:Y:S01]  /*0d40*/  UMOV UR6, 0x2d1b5154 ;  /* 0x2d1b515400067882 */ /* 0x000fe20000000000 */
[----:B------:R-:W-:Y:S01]  /*0d50*/  UMOV UR7, 0x3f3c71c7 ;  /* 0x3f3c71c700077882 */ /* 0x000fe20000000000 */
[----:B------:R-:W-:Y:S01]  /*0d60*/  @P0 VIADD R16, R16, 0x1 ;  /* 0x0000000110100836 */ /* 0x000fe20000000000 */
[----:B------:R-:W-:-:S04]  /*0d70*/  DADD R22, R22, R22 ;  /* 0x0000000016167229 */ /* 0x000fc80000000016 */
[----:B------:R-:W-:Y:S01]  /*0d80*/  DFMA R24, R26, R24, UR6 ;  /* 0x000000061a187e2b */ /* 0x000fe20008000018 */
[----:B------:R-:W-:Y:S01]  /*0d90*/  UMOV UR6, 0x923be72d ;  /* 0x923be72d00067882 */ /* 0x000fe20000000000 */
[----:B------:R-:W-:Y:S01]  /*0da0*/  UMOV UR7, 0x3f624924 ;  /* 0x3f62492400077882 */ /* 0x000fe20000000000 */
[----:B------:R-:W-:Y:S01]  /*0db0*/  LOP3.LUT R16, R16, 0x80000000, RZ, 0x3c, !PT ;  /* 0x8000000010107812 */ /* 0x000fe200078e3cff */
[----:B------:R-:W-:-:S04]  /*0dc0*/  DFMA R22, R42, -R36, R22 ;  /* 0x800000242a16722b */ /* 0x000fc80000000016 */
[----:B------:R-:W-:Y:S01]  /*0dd0*/  DFMA R24, R26, R24, UR6 ;  /* 0x000000061a187e2b */ /* 0x000fe20008000018 */
[----:B------:R-:W-:Y:S01]  /*0de0*/  UMOV UR6, 0x9999a3c4 ;  /* 0x9999a3c400067882 */ /* 0x000fe20000000000 */
[----:B------:R-:W-:Y:S02]  /*0df0*/  UMOV UR7, 0x3f899999 ;  /* 0x3f89999900077882 */ /* 0x000fe40000000000 */
[----:B------:R-:W-:-:S04]  /*0e00*/  DMUL R22, R40, R22 ;  /* 0x0000001628167228 */ /* 0x000fc80000000000 */
[----:B------:R-:W-:Y:S01]  /*0e10*/  DFMA R24, R26, R24, UR6 ;  /* 0x000000061a187e2b */ /* 0x000fe20008000018 */
[----:B------:R-:W-:Y:S01]  /*0e20*/  UMOV UR6, 0x80000000 ;  /* 0x8000000000067882 */ /* 0x000fe20000000000 */
[----:B------:R-:W-:Y:S02]  /*0e30*/  UMOV UR7, 0x43300000 ;  /* 0x4330000000077882 */ /* 0x000fe40000000000 */
[----:B------:R-:W-:Y:S01]  /*0e40*/  DADD R16, R16, -UR6 ;  /* 0x8000000610107e29 */ /* 0x000fe20008000000 */
[----:B------:R-:W-:Y:S01]  /*0e50*/  UMOV UR6, 0x55555554 ;  /* 0x5555555400067882 */ /* 0x000fe20000000000 */
[----:B------:R-:W-:Y:S02]  /*0e60*/  UMOV UR7, 0x3fb55555 ;  /* 0x3fb5555500077882 */ /* 0x000fe40000000000 */
[----:B------:R-:W-:Y:S01]  /*0e70*/  DFMA R42, R26, R24, UR6 ;  /* 0x000000061a2a7e2b */ /* 0x000fe20008000018 */
[----:B------:R-:W-:Y:S01]  /*0e80*/  UMOV UR6, 0xfefa39ef ;  /* 0xfefa39ef00067882 */ /* 0x000fe20000000000 */
[----:B------:R-:W-:-:S02]  /*0e90*/  UMOV UR7, 0x3fe62e42 ;  /* 0x3fe62e4200077882 */ /* 0x000fc40000000000 */
[----:B------:R-:W-:-:S04]  /*0ea0*/  DFMA R24, R16, UR6, R36 ;  /* 0x0000000610187c2b */ /* 0x000fc80008000024 */
[----:B------:R-:W-:-:S04]  /*0eb0*/  DMUL R42, R26, R42 ;  /* 0x0000002a1a2a7228 */ /* 0x000fc80000000000 */
[----:B------:R-:W-:Y:S01]  /*0ec0*/  DFMA R26, R16, -UR6, R24 ;  /* 0x80000006101a7c2b */ /* 0x000fe20008000018 */
[----:B------:R-:W-:Y:S01]  /*0ed0*/  UMOV UR6, 0x3b39803f ;  /* 0x3b39803f00067882 */ /* 0x000fe20000000000 */
[----:B------:R-:W-:Y:S02]  /*0ee0*/  UMOV UR7, 0x3c7abc9e ;  /* 0x3c7abc9e00077882 */ /* 0x000fe40000000000 */
[----:B------:R-:W-:-:S04]  /*0ef0*/  DFMA R22, R36, R42, R22 ;  /* 0x0000002a2416722b */ /* 0x000fc80000000016 */
[----:B------:R-:W-:-:S08]  /*0f00*/  DADD R26, -R36, R26 ;  /* 0x00000000241a7229 */ /* 0x000fd0000000011a */
[----:B------:R-:W-:-:S08]  /*0f10*/  DADD R22, R22, -R26 ;  /* 0x0000000016167229 */ /* 0x000fd0000000081a */
[----:B------:R-:W-:-:S08]  /*0f20*/  DFMA R22, R16, UR6, R22 ;  /* 0x0000000610167c2b */ /* 0x000fd00008000016 */
[----:B------:R-:W-:-:S11]  /*0f30*/  DADD R24, R24, R22 ;  /* 0x0000000018187229 */ /* 0x000fd60000000016 */
.L_x_22:
[----:B------:R-:W-:Y:S05]  /*0f40*/  BSYNC.RECONVERGENT B5 ;  /* 0x0000000000057941 */ /* 0x000fea0003800200 */
.L_x_21:
[----:B------:R-:W-:Y:S01]  /*0f50*/  UMOV UR6, 0x33145c07 ;  /* 0x33145c0700067882 */ /* 0x000fe20000000000 */
[----:B------:R-:W-:Y:S01]  /*0f60*/  UMOV UR7, 0x3ca1a626 ;  /* 0x3ca1a62600077882 */ /* 0x000fe20000000000 */
[----:B------:R-:W-:Y:S01]  /*0f70*/  DMUL R22, R24, -2 ;  /* 0xc000000018167828 */ /* 0x000fe20000000000 */
[----:B------:R-:W-:Y:S01]  /*0f80*/  UMOV UR8, 0xf9785eba ;  /* 0xf9785eba00087882 */ /* 0x000fe20000000000 */
[C---:B------:R-:W-:Y:S01]  /*0f90*/  DMUL R16, R28.reuse, UR6 ;  /* 0x000000061c107c28 */ /* 0x040fe20008000000 */
[----:B------:R-:W-:Y:S01]  /*0fa0*/  UMOV UR6, 0x54442d18 ;  /* 0x54442d1800067882 */ /* 0x000fe20000000000 */
[----:B------:R-:W-:Y:S01]  /*0fb0*/  UMOV UR7, 0x400921fb ;  /* 0x400921fb00077882 */ /* 0x000fe20000000000 */
[----:B------:R-:W-:Y:S01]  /*0fc0*/  MOV R24, 0xc1ef8528 ;  /* 0xc1ef852800187802 */ /* 0x000fe20000000f00 */
[----:B------:R-:W-:Y:S01]  /*0fd0*/  IMAD.MOV.U32 R25, RZ, RZ, 0x3e21eea7 ;  /* 0x3e21eea7ff197424 */ /* 0x000fe200078e00ff */
[----:B------:R-:W0:Y:S01]  /*0fe0*/  MUFU.RSQ64H R37, R23 ;  /* 0x0000001700257308 */ /* 0x000e220000001c00 */
[----:B------:R-:W-:Y:S01]  /*0ff0*/  UMOV UR9, 0x3de5db65 ;  /* 0x3de5db6500097882 */ /* 0x000fe20000000000 */
[----:B------:R-:W-:Y:S01]  /*1000*/  MOV R40, 0x0 ;  /* 0x0000000000287802 */ /* 0x000fe20000000f00 */
[----:B------:R-:W-:Y:S01]  /*1010*/  DFMA R28, R28, UR6, R16 ;  /* 0x000000061c1c7c2b */ /* 0x000fe20008000010 */
[----:B------:R-:W-:Y:S01]  /*1020*/  UMOV UR6, 0x20fd8164 ;  /* 0x20fd816400067882 */ /* 0x000fe20000000000 */
[----:B------:R-:W-:Y:S01]  /*1030*/  IMAD.MOV.U32 R16, RZ, RZ, 0x2cb0d246 ;  /* 0x2cb0d246ff107424 */ /* 0x000fe200078e00ff */
[----:B------:R-:W-:Y:S01]  /*1040*/  UMOV UR7, 0x3da8ff83 ;  /* 0x3da8ff8300077882 */ /* 0x000fe20000000000 */
[----:B------:R-:W-:Y:S01]  /*1050*/  IMAD.MOV.U32 R17, RZ, RZ, 0x3e5ae5f1 ;  /* 0x3e5ae5f1ff117424 */ /* 0x000fe200078e00ff */
[----:B------:R-:W1:Y:S01]  /*1060*/  F2I.S64.F64 R38, R38 ;  /* 0x0000002600267311 */ /* 0x000e620000301900 */
[----:B------:R-:W-:Y:S01]  /*1070*/  VIADD R36, R23, 0xfcb00000 ;  /* 0xfcb0000017247836 */ /* 0x000fe20000000000 */
[----:B------:R-:W-:Y:S01]  /*1080*/  BSSY.RECONVERGENT B5, `(.L_x_23) ;  /* 0x000003f000057945 */ /* 0x000fe20003800200 */
[----:B------:R-:W-:Y:S01]  /*1090*/  DMUL R26, R28, R28 ;  /* 0x0000001c1c1a7228 */ /* 0x000fe20000000000 */
[----:B------:R-:W-:-:S03]  /*10a0*/  IMAD.MOV.U32 R41, RZ, RZ, 0x3fd80000 ;  /* 0x3fd80000ff297424 */ /* 0x000fc600078e00ff */
[----:B0-----:R-:W-:-:S04]  /*10b0*/  DMUL R42, R36, R36 ;  /* 0x00000024242a7228 */ /* 0x001fc80000000000 */
[C---:B------:R-:W-:Y:S01]  /*10c0*/  DFMA R24, R26.reuse, -UR6, R24 ;  /* 0x800000061a187c2b */ /* 0x040fe20008000018 */
[----:B------:R-:W-:Y:S01]  /*10d0*/  UMOV UR6, 0x8e06e6d9 ;  /* 0x8e06e6d900067882 */ /* 0x000fe20000000000 */
[----:B------:R-:W-:Y:S01]  /*10e0*/  DFMA R16, R26, UR8, -R16 ;  /* 0x000000081a107c2b */ /* 0x000fe20008000810 */
[----:B------:R-:W-:Y:S01]  /*10f0*/  UMOV UR7, 0x3e927e4f ;  /* 0x3e927e4f00077882 */ /* 0x000fe20000000000 */
[----:B------:R-:W-:Y:S01]  /*1100*/  UMOV UR8, 0x19db62a1 ;  /* 0x19db62a100087882 */ /* 0x000fe20000000000 */
[----:B------:R-:W-:Y:S01]  /*1110*/  UMOV UR9, 0x3f2a01a0 ;  /* 0x3f2a01a000097882 */ /* 0x000fe20000000000 */
[----:B------:R-:W-:Y:S01]  /*1120*/  DFMA R42, R22, -R42, 1 ;  /* 0x3ff00000162a742b */ /* 0x000fe2000000082a */
[----:B-1----:R-:W-:Y:S01]  /*1130*/  LOP3.LUT P1, RZ, R38, 0x2, RZ, 0xc0, !PT ;  /* 0x0000000226ff7812 */ /* 0x002fe2000782c0ff */
[----:B------:R-:W-:Y:S01]  /*1140*/  DFMA R24, R26, R24, -UR6 ;  /* 0x800000061a187e2b */ /* 0x000fe20008000018 */
[----:B------:R-:W-:Y:S01]  /*1150*/  UMOV UR6, 0x69ace392 ;  /* 0x69ace39200067882 */ /* 0x000fe20000000000 */
[----:B------:R-:W-:-:S02]  /*1160*/  UMOV UR7, 0x3ec71de3 ;  /* 0x3ec71de300077882 */ /* 0x000fc40000000000 */
[----:B------:R-:W-:Y:S01]  /*1170*/  DFMA R16, R26, R16, UR6 ;  /* 0x000000061a107e2b */ /* 0x000fe20008000010 */
[----:B------:R-:W-:Y:S01]  /*1180*/  UMOV UR6, 0x19ddbce9 ;  /* 0x19ddbce900067882 */ /* 0x000fe20000000000 */
[----:B------:R-:W-:Y:S01]  /*1190*/  UMOV UR7, 0x3efa01a0 ;  /* 0x3efa01a000077882 */ /* 0x000fe20000000000 */
[----:B------:R-:W-:Y:S02]  /*11a0*/  DFMA R40, R42, R40, 0.5 ;  /* 0x3fe000002a28742b */ /* 0x000fe40000000028 */
[C---:B------:R-:W-:Y:S01]  /*11b0*/  DFMA R24, R26.reuse, R24, UR6 ;  /* 0x000000061a187e2b */ /* 0x040fe20008000018 */
[----:B------:R-:W-:Y:S01]  /*11c0*/  UMOV UR6, 0x16c15d47 ;  /* 0x16c15d4700067882 */ /* 0x000fe20000000000 */
[----:B------:R-:W-:Y:S01]  /*11d0*/  UMOV UR7, 0x3f56c16c ;  /* 0x3f56c16c00077882 */ /* 0x000fe20000000000 */
[----:B------:R-:W-:Y:S01]  /*11e0*/  DFMA R16, R26, R16, -UR8 ;  /* 0x800000081a107e2b */ /* 0x000fe20008000010 */
[----:B------:R-:W-:Y:S01]  /*11f0*/  UMOV UR8, 0x11110818 ;  /* 0x1111081800087882 */ /* 0x000fe20000000000 */
[----:B------:R-:W-:Y:S01]  /*1200*/  UMOV UR9, 0x3f811111 ;  /* 0x3f81111100097882 */ /* 0x000fe20000000000 */
[----:B------:R-:W-:-:S02]  /*1210*/  DMUL R42, R36, R42 ;  /* 0x0000002a242a7228 */ /* 0x000fc40000000000 */
[C---:B------:R-:W-:Y:S01]  /*1220*/  DFMA R24, R26.reuse, R24, -UR6 ;  /* 0x800000061a187e2b */ /* 0x040fe20008000018 */
[----:B------:R-:W-:Y:S01]  /*1230*/  UMOV UR6, 0x55555551 ;  /* 0x5555555100067882 */ /* 0x000fe20000000000 */
[----:B------:R-:W-:Y:S01]  /*1240*/  UMOV UR7, 0x3fa55555 ;  /* 0x3fa5555500077882 */ /* 0x000fe20000000000 */
[----:B------:R-:W-:Y:S01]  /*1250*/  DFMA R16, R26, R16, UR8 ;  /* 0x000000081a107e2b */ /* 0x000fe20008000010 */
[----:B------:R-:W-:Y:S01]  /*1260*/  UMOV UR8, 0x55555554 ;  /* 0x5555555400087882 */ /* 0x000fe20000000000 */
[----:B------:R-:W-:Y:S01]  /*1270*/  UMOV UR9, 0x3fc55555 ;  /* 0x3fc5555500097882 */ /* 0x000fe20000000000 */
[----:B------:R-:W-:Y:S02]  /*1280*/  DFMA R42, R40, R42, R36 ;  /* 0x0000002a282a722b */ /* 0x000fe40000000024 */
[----:B------:R-:W-:-:S03]  /*1290*/  DFMA R24, R26, R24, UR6 ;  /* 0x000000061a187e2b */ /* 0x000fc60008000018 */
[----:B------:R-:W-:-:S05]  /*12a0*/  DFMA R16, R26, R16, -UR8 ;  /* 0x800000081a107e2b */ /* 0x000fca0008000010 */
[----:B------:R-:W-:-:S03]  /*12b0*/  DFMA R24, R26, R24, -0.5 ;  /* 0xbfe000001a18742b */ /* 0x000fc60000000018 */
[----:B------:R-:W-:-:S05]  /*12c0*/  DFMA R40, R26, R16, RZ ;  /* 0x000000101a28722b */ /* 0x000fca00000000ff */
[----:B------:R-:W-:Y:S01]  /*12d0*/  DFMA R16, R26, R24, 1 ;  /* 0x3ff000001a10742b */ /* 0x000fe20000000018 */
[----:B------:R-:W-:Y:S02]  /*12e0*/  LOP3.LUT R24, R38, 0x1, RZ, 0xc0, !PT ;  /* 0x0000000126187812 */ /* 0x000fe400078ec0ff */
[----:B------:R-:W-:Y:S01]  /*12f0*/  DFMA R40, R28, R40, R28 ;  /* 0x000000281c28722b */ /* 0x000fe2000000001c */
[----:B------:R-:W-:Y:S01]  /*1300*/  VIADD R27, R43, 0xfff00000 ;  /* 0xfff000002b1b7836 */ /* 0x000fe20000000000 */
[----:B------:R-:W-:Y:S01]  /*1310*/  DMUL R28, R22, R42 ;  /* 0x0000002a161c7228 */ /* 0x000fe20000000000 */
[----:B------:R-:W-:Y:S01]  /*1320*/  ISETP.NE.U32.AND P0, PT, R24, 0x1, PT ;  /* 0x000000011800780c */ /* 0x000fe20003f05070 */
[----:B------:R-:W-:-:S03]  /*1330*/  IMAD.MOV.U32 R26, RZ, RZ, R42 ;  /* 0x000000ffff1a7224 */ /* 0x000fc600078e002a */
[----:B------:R-:W-:-:S03]  /*1340*/  ISETP.NE.U32.AND.EX P0, PT, RZ, RZ, PT, P0 ;  /* 0x000000ffff00720c */ /* 0x000fc60003f05100 */
[----:B------:R-:W-:Y:S01]  /*1350*/  LOP3.LUT R35, R41, 0x80000000, RZ, 0x3c, !PT ;  /* 0x8000000029237812 */ /* 0x000fe200078e3cff */
[----:B------:R-:W-:Y:S01]  /*1360*/  DFMA R24, R28, -R28, R22 ;  /* 0x8000001c1c18722b */ /* 0x000fe20000000016 */
[----:B------:R-:W-:Y:S02]  /*1370*/  FSEL R38, R16, R40, !P0 ;  /* 0x0000002810267208 */ /* 0x000fe40004000000 */
[----:B------:R-:W-:Y:S02]  /*1380*/  FSEL R39, R17, R41, !P0 ;  /* 0x0000002911277208 */ /* 0x000fe40004000000 */
[----:B------:R-:W-:Y:S02]  /*1390*/  FSEL R16, R40, R16, !P0 ;  /* 0x0000001028107208 */ /* 0x000fe40004000000 */
[----:B------:R-:W-:Y:S01]  /*13a0*/  FSEL R17, R35, R17, !P0 ;  /* 0x0000001123117208 */ /* 0x000fe20004000000 */
[----:B------:R-:W-:Y:S01]  /*13b0*/  DFMA R40, R24, R26, R28 ;  /* 0x0000001a1828722b */ /* 0x000fe2000000001c */
[----:B------:R-:W-:-:S02]  /*13c0*/  ISETP.GE.U32.AND P0, PT, R36, 0x7ca00000, PT ;  /* 0x7ca000002400780c */ /* 0x000fc40003f06070 */
[----:B------:R-:W-:Y:S02]  /*13d0*/  @P1 LOP3.LUT R35, R39, 0x80000000, RZ, 0x3c, !PT ;  /* 0x8000000027231812 */ /* 0x000fe400078e3cff */
[----:B------:R-:W-:-:S03]  /*13e0*/  @P1 LOP3.LUT R45, R17, 0x80000000, RZ, 0x3c, !PT ;  /* 0x80000000112d1812 */ /* 0x000fc600078e3cff */
[----:B------:R-:W-:Y:S01]  /*13f0*/  @P1 IMAD.MOV.U32 R39, RZ, RZ, R35 ;  /* 0x000000ffff271224 */ /* 0x000fe200078e0023 */
[----:B------:R-:W-:-:S05]  /*1400*/  @P1 MOV R17, R45 ;  /* 0x0000002d00111202 */ /* 0x000fca0000000f00 */
[----:B------:R-:W-:Y:S05]  /*1410*/  @!P0 BRA `(.L_x_24) ;  /* 0x0000000000148947 */ /* 0x000fea0003800000 */
[----:B------:R-:W-:Y:S01]  /*1420*/  IMAD.MOV.U32 R26, RZ, RZ, R42 ;  /* 0x000000ffff1a7224 */ /* 0x000fe200078e002a */
[----:B------:R-:W-:-:S07]  /*1430*/  MOV R30, 0x1450 ;  /* 0x00001450001e7802 */ /* 0x000fce0000000f00 */
[----:B------:R-:W-:Y:S05]  /*1440*/  CALL.REL.NOINC `($__internal_0_$__cuda_sm20_dsqrt_rn_f64_mediumpath_v1) ;  /* 0x0000003000247944 */ /* 0x000fea0003c00000 */
[----:B------:R-:W-:Y:S02]  /*1450*/  IMAD.MOV.U32 R40, RZ, RZ, R24 ;  /* 0x000000ffff287224 */ /* 0x000fe400078e0018 */
[----:B------:R-:W-:-:S07]  /*1460*/  IMAD.MOV.U32 R41, RZ, RZ, R25 ;  /* 0x000000ffff297224 */ /* 0x000fce00078e0019 */
.L_x_24:
[----:B------:R-:W-:Y:S05]  /*1470*/  BSYNC.RECONVERGENT B5 ;  /* 0x0000000000057941 */ /* 0x000fea0003800200 */
.L_x_23:
[----:B------:R-:W0:Y:S01]  /*1480*/  FRND.F64.TRUNC R24, R18 ;  /* 0x0000001200187313 */ /* 0x000e22000030d800 */
[----:B------:R-:W-:Y:S01]  /*1490*/  DMUL R22, RZ, R18 ;  /* 0x00000012ff167228 */ /* 0x000fe20000000000 */
[----:B------:R-:W-:Y:S01]  /*14a0*/  IMAD.MOV.U32 R35, RZ, RZ, R20 ;  /* 0x000000ffff237224 */ /* 0x000fe200078e0014 */
[----:B------:R-:W-:Y:S01]  /*14b0*/  DADD R16, RZ, R16 ;  /* 0x00000000ff107229 */ /* 0x000fe20000000010 */
[----:B------:R-:W-:Y:S01]  /*14c0*/  IMAD.MOV.U32 R20, RZ, RZ, R34 ;  /* 0x000000ffff147224 */ /* 0x000fe200078e0022 */
[----:B------:R-:W-:Y:S01]  /*14d0*/  MOV R30, R21 ;  /* 0x00000015001e7202 */ /* 0x000fe20000000f00 */
[----:B------:R-:W-:Y:S01]  /*14e0*/  IMAD.MOV.U32 R34, RZ, RZ, R33 ;  /* 0x000000ffff227224 */ /* 0x000fe200078e0021 */
[----:B0-----:R-:W-:-:S06]  /*14f0*/  DSETP.NEU.AND P0, PT, R18, R24, PT ;  /* 0x000000181200722a */ /* 0x001fcc0003f0d000 */
[----:B------:R-:W-:Y:S01]  /*1500*/  FSEL R24, R22, R38, !P0 ;  /* 0x0000002616187208 */ /* 0x000fe20004000000 */
[----:B------:R-:W-:Y:S01]  /*1510*/  IMAD.MOV.U32 R38, RZ, RZ, 0x1 ;  /* 0x00000001ff267424 */ /* 0x000fe200078e00ff */
[----:B------:R-:W-:Y:S01]  /*1520*/  FSEL R25, R23, R39, !P0 ;  /* 0x0000002717197208 */ /* 0x000fe20004000000 */
[----:B------:R-:W-:-:S05]  /*1530*/  DMUL R22, R16, R40 ;  /* 0x0000002810167228 */ /* 0x000fca0000000000 */
[----:B------:R-:W-:-:S11]  /*1540*/  DMUL R16, R40, R24 ;  /* 0x0000001828107228 */ /* 0x000fd60000000000 */
.L_x_20:
[----:B------:R-:W-:Y:S05]  /*1550*/  BSYNC.RECONVERGENT B4 ;  /* 0x0000000000047941 */ /* 0x000fea0003800200 */
.L_x_19:
[----:B------:R-:W-:Y:S02]  /*1560*/  HFMA2 R19, -RZ, RZ, 1.9296875, -62720 ;  /* 0x3fb8fba8ff137431 */ /* 0x000fe400000001ff */
[----:B------:R-:W-:-:S06]  /*1570*/  IMAD.MOV.U32 R18, RZ, RZ, -0x5e40906a ;  /* 0xa1bf6f96ff127424 */ /* 0x000fcc00078e00ff */
[----:B------:R-:W-:-:S08]  /*1580*/  DFMA R18, R16, R18, 1 ;  /* 0x3ff000001012742b */ /* 0x000fd00000000012 */
[----:B------:R-:W-:-:S14]  /*1590*/  DSETP.GTU.AND P0, PT, R18, RZ, PT ;  /* 0x000000ff1200722a */ /* 0x000fdc0003f0c000 */
[----:B------:R-:W-:Y:S05]  /*15a0*/  @!P0 BRA `(.L_x_25) ;  /* 0xfffffff000488947 */ /* 0x000fea000383ffff */
[----:B------:R-:W-:Y:S05]  /*15b0*/  BSYNC.RECONVERGENT B3 ;  /* 0x0000000000037941 */ /* 0x000fea0003800200 */
.L_x_18:
[----:B------:R-:W-:Y:S01]  /*15c0*/  SHF.R.U32.HI R21, RZ, 0x2, R20 ;  /* 0x00000002ff157819 */ /* 0x000fe20000011614 */
[----:B------:R-:W-:Y:S01]  /*15d0*/  UMOV UR6, 0xb2fec56d ;  /* 0xb2fec56d00067882 */ /* 0x000fe20000000000 */
[----:B------:R-:W-:Y:S01]  /*15e0*/  SHF.R.U32.HI R26, RZ, 0x2, R31 ;  /* 0x00000002ff1a7819 */ /* 0x000fe2000001161f */
[----:B------:R-:W-:Y:S01]  /*15f0*/  UMOV UR7, 0x3fa0f27b ;  /* 0x3fa0f27b00077882 */ /* 0x000fe20000000000 */
[----:B------:R-:W-:Y:S01]  /*1600*/  LOP3.LUT R21, R21, R20, RZ, 0x3c, !PT ;  /* 0x0000001415157212 */ /* 0x000fe200078e3cff */
[----:B------:R-:W-:Y:S01]  /*1610*/  IMAD.SHL.U32 R20, R33, 0x10, RZ ;  /* 0x0000001021147824 */ /* 0x000fe200078e00ff */
[----:B------:R-:W-:Y:S02]  /*1620*/  LOP3.LUT R25, R26, R31, RZ, 0x3c, !PT ;  /* 0x0000001f1a197212 */ /* 0x000fe400078e3cff */
[----:B------:R-:W-:Y:S01]  /*1630*/  IADD3 R37, PT, PT, R32, 0xb0f8a, RZ ;  /* 0x000b0f8a20257810 */ /* 0x000fe20007ffe0ff */
[----:B------:R-:W-:-:S05]  /*1640*/  IMAD.SHL.U32 R24, R21, 0x2, RZ ;  /* 0x0000000215187824 */ /* 0x000fca00078e00ff */
[----:B------:R-:W-:-:S04]  /*1650*/  LOP3.LUT R20, R33, R20, R24, 0x96, !PT ;  /* 0x0000001421147212 */ /* 0x000fc800078e9618 */
[----:B------:R-:W-:Y:S01]  /*1660*/  LOP3.LUT R39, R20, R21, RZ, 0x3c, !PT ;  /* 0x0000001514277212 */ /* 0x000fe200078e3cff */
[----:B------:R-:W-:-:S03]  /*1670*/  IMAD.SHL.U32 R21, R25, 0x2, RZ ;  /* 0x0000000219157824 */ /* 0x000fc600078e00ff */
[----:B------:R-:W-:Y:S01]  /*1680*/  IADD3 R27, PT, PT, R32, 0x587c5, R39 ;  /* 0x000587c5201b7810 */ /* 0x000fe20007ffe027 */
[----:B------:R-:W-:-:S05]  /*1690*/  IMAD.SHL.U32 R20, R39, 0x10, RZ ;  /* 0x0000001027147824 */ /* 0x000fca00078e00ff */
[----:B------:R-:W-:-:S04]  /*16a0*/  LOP3.LUT R20, R25, R21, R20, 0x96, !PT ;  /* 0x0000001519147212 */ /* 0x000fc800078e9614 */
[----:B------:R-:W-:Y:S01]  /*16b0*/  LOP3.LUT R34, R20, R39, RZ, 0x3c, !PT ;  /* 0x0000002714227212 */ /* 0x000fe200078e3cff */
[----:B------:R-:W-:-:S04]  /*16c0*/  DMUL R20, R16, -UR6 ;  /* 0x8000000610147c28 */ /* 0x000fc80008000000 */
[----:B------:R-:W-:-:S04]  /*16d0*/  IMAD.IADD R24, R34, 0x1, R37 ;  /* 0x0000000122187824 */ /* 0x000fc800078e0225 */
[----:B------:R-:W-:Y:S01]  /*16e0*/  IMAD.WIDE.U32 R24, R24, 0x200000, RZ ;  /* 0x0020000018187825 */ /* 0x000fe200078e00ff */
[----:B------:R-:W-:Y:S02]  /*16f0*/  DMUL R20, R20, R16 ;  /* 0x0000001014147228 */ /* 0x000fe40000000000 */
[----:B------:R-:W-:-:S06]  /*1700*/  LOP3.LUT R24, R24, R27, RZ, 0x3c, !PT ;  /* 0x0000001b18187212 */ /* 0x000fcc00078e3cff */
[----:B------:R-:W-:Y:S01]  /*1710*/  DMUL R26, R20, R16 ;  /* 0x00000010141a7228 */ /* 0x000fe20000000000 */
[----:B------:R-:W0:Y:S01]  /*1720*/  I2F.F64.U64 R24, R24 ;  /* 0x0000001800187312 */ /* 0x000e220000301800 */
[----:B------:R-:W-:Y:S02]  /*1730*/  IMAD.MOV.U32 R20, RZ, RZ, 0x0 ;  /* 0x00000000ff147424 */ /* 0x000fe400078e00ff */
[----:B------:R-:W-:-:S04]  /*1740*/  IMAD.MOV.U32 R21, RZ, RZ, 0x3ca00000 ;  /* 0x3ca00000ff157424 */ /* 0x000fc800078e00ff */
[----:B------:R-:W-:Y:S02]  /*1750*/  DFMA R26, R26, R16, 1 ;  /* 0x3ff000001a1a742b */ /* 0x000fe40000000010 */
[----:B0-----:R-:W-:Y:S02]  /*1760*/  DFMA R24, R24, R20, 5.5511151231257827021e-17 ;  /* 0x3c9000001818742b */ /* 0x001fe40000000014 */
[----:B------:R-:W-:-:S06]  /*1770*/  DMUL R20, R18, R18 ;  /* 0x0000001212147228 */ /* 0x000fcc0000000000 */
[----:B------:R-:W-:Y:S02]  /*1780*/  DSETP.GEU.AND P0, PT, R24, R26, PT ;  /* 0x0000001a1800722a */ /* 0x000fe40003f0e000 */
[----:B------:R-:W-:-:S12]  /*1790*/  DMUL R18, R18, R20 ;  /* 0x0000001412127228 */ /* 0x000fd80000000000 */
[----:B------:R-:W-:Y:S05]  /*17a0*/  @!P0 BRA `(.L_x_26) ;  /* 0x0000000800b48947 */ /* 0x000fea0003800000 */
[----:B------:R-:W-:Y:S01]  /*17b0*/  ISETP.GT.AND P0, PT, R19, 0xfffff, PT ;  /* 0x000fffff1300780c */ /* 0x000fe20003f04270 */
[----:B------:R-:W-:Y:S01]  /*17c0*/  IMAD.MOV.U32 R26, RZ, RZ, R18 ;  /* 0x000000ffff1a7224 */ /* 0x000fe200078e0012 */
[----:B------:R-:W-:Y:S01]  /*17d0*/  ISETP.GT.AND P2, PT, R25, 0xfffff, PT ;  /* 0x000fffff1900780c */ /* 0x000fe20003f44270 */
[----:B------:R-:W-:Y:S01]  /*17e0*/  IMAD.MOV.U32 R43, RZ, RZ, R25 ;  /* 0x000000ffff2b7224 */ /* 0x000fe200078e0019 */
[----:B------:R-:W-:Y:S01]  /*17f0*/  MOV R27, R19 ;  /* 0x00000013001b7202 */ /* 0x000fe20000000f00 */
[----:B------:R-:W-:Y:S01]  /*1800*/  IMAD.MOV.U32 R42, RZ, RZ, R24 ;  /* 0x000000ffff2a7224 */ /* 0x000fe200078e0018 */
[----:B------:R-:W-:Y:S01]  /*1810*/  BSSY.RECONVERGENT B3, `(.L_x_27) ;  /* 0x000005a000037945 */ /* 0x000fe20003800200 */
[----:B------:R-:W-:Y:S02]  /*1820*/  IMAD.MOV.U32 R31, RZ, RZ, R19 ;  /* 0x000000ffff1f7224 */ /* 0x000fe400078e0013 */
[----:B------:R-:W-:Y:S02]  /*1830*/  IMAD.MOV.U32 R36, RZ, RZ, R18 ;  /* 0x000000ffff247224 */ /* 0x000fe400078e0012 */
[----:B------:R-:W-:-:S02]  /*1840*/  IMAD.MOV.U32 R32, RZ, RZ, -0x3ff ;  /* 0xfffffc01ff207424 */ /* 0x000fc400078e00ff */
[----:B------:R-:W-:Y:S02]  /*1850*/  @!P0 DMUL R26, R18, 1.80143985094819840000e+16 ;  /* 0x43500000121a8828 */ /* 0x000fe40000000000 */
[----:B------:R-:W-:Y:S01]  /*1860*/  @!P2 DMUL R24, R24, 1.80143985094819840000e+16 ;  /* 0x435000001818a828 */ /* 0x000fe20000000000 */
[----:B------:R-:W-:-:S07]  /*1870*/  @!P2 IMAD.MOV.U32 R32, RZ, RZ, -0x435 ;  /* 0xfffffbcbff20a424 */ /* 0x000fce00078e00ff */
[----:B------:R-:W-:Y:S01]  /*1880*/  @!P0 MOV R31, R27 ;  /* 0x0000001b001f8202 */ /* 0x000fe20000000f00 */
[----:B------:R-:W-:Y:S01]  /*1890*/  @!P0 IMAD.MOV.U32 R36, RZ, RZ, R26 ;  /* 0x000000ffff248224 */ /* 0x000fe200078e001a */
[----:B------:R-:W-:Y:S01]  /*18a0*/  @!P2 MOV R42, R24 ;  /* 0x00000018002aa202 */ /* 0x000fe20000000f00 */
[----:B------:R-:W-:Y:S02]  /*18b0*/  @!P2 IMAD.MOV.U32 R43, RZ, RZ, R25 ;  /* 0x000000ffff2ba224 */ /* 0x000fe400078e0019 */
[----:B------:R-:W-:Y:S02]  /*18c0*/  VIADD R21, R31, 0xffffffff ;  /* 0xffffffff1f157836 */ /* 0x000fe40000000000 */
[----:B------:R-:W-:-:S03]  /*18d0*/  VIADD R20, R43, 0xffffffff ;  /* 0xffffffff2b147836 */ /* 0x000fc60000000000 */
[----:B------:R-:W-:Y:S02]  /*18e0*/  ISETP.GE.U32.AND P1, PT, R21, 0x7fefffff, PT ;  /* 0x7fefffff1500780c */ /* 0x000fe40003f26070 */
[----:B------:R-:W-:-:S11]  /*18f0*/  ISETP.GE.U32.AND P3, PT, R20, 0x7fefffff, PT ;  /* 0x7fefffff1400780c */ /* 0x000fd60003f66070 */
[----:B------:R-:W-:Y:S01]  /*1900*/  @P1 MOV R20, 0x0 ;  /* 0x0000000000141802 */ /* 0x000fe20000000f00 */
[----:B------:R-:W-:Y:S01]  /*1910*/  @P1 IMAD.MOV.U32 R21, RZ, RZ, 0x7ff00000 ;  /* 0x7ff00000ff151424 */ /* 0x000fe200078e00ff */
[----:B------:R-:W-:Y:S01]  /*1920*/  @P3 LOP3.LUT P4, RZ, R25, 0x7fffffff, RZ, 0xc0, !PT ;  /* 0x7fffffff19ff3812 */ /* 0x000fe2000788c0ff */
[----:B------:R-:W-:Y:S01]  /*1930*/  @P3 IMAD.MOV.U32 R28, RZ, RZ, 0x0 ;  /* 0x00000000ff1c3424 */ /* 0x000fe200078e00ff */
[----:B------:R-:W-:Y:S01]  /*1940*/  @P1 LOP3.LUT P5, RZ, R27, 0x7fffffff, RZ, 0xc0, !PT ;  /* 0x7fffffff1bff1812 */ /* 0x000fe200078ac0ff */
[----:B------:R-:W-:Y:S02]  /*1950*/  @P3 IMAD.MOV.U32 R29, RZ, RZ, 0x7ff00000 ;  /* 0x7ff00000ff1d3424 */ /* 0x000fe400078e00ff */
[----:B------:R-:W-:-:S04]  /*1960*/  @P1 DFMA R20, R26, R20, +INF ;  /* 0x7ff000001a14142b */ /* 0x000fc80000000014 */
[----:B------:R-:W-:-:S06]  /*1970*/  @P3 DFMA R28, R24, R28, +INF ;  /* 0x7ff00000181c342b */ /* 0x000fcc000000001c */
[----:B------:R-:W-:Y:S02]  /*1980*/  @P1 FSEL R40, R20, RZ, P5 ;  /* 0x000000ff14281208 */ /* 0x000fe40002800000 */
[----:B------:R-:W-:Y:S02]  /*1990*/  @P1 FSEL R41, R21, -QNAN , P5 ;  /* 0xfff0000015291808 */ /* 0x000fe40002800000 */
[----:B------:R-:W-:Y:S02]  /*19a0*/  @P3 FSEL R28, R28, RZ, P4 ;  /* 0x000000ff1c1c3208 */ /* 0x000fe40002000000 */
[----:B------:R-:W-:Y:S01]  /*19b0*/  @P3 FSEL R29, R29, -QNAN , P4 ;  /* 0xfff000001d1d3808 */ /* 0x000fe20002000000 */
[----:B------:R-:W-:Y:S06]  /*19c0*/  @P3 BRA `(.L_x_28) ;  /* 0x0000000000f83947 */ /* 0x000fec0003800000 */
[C---:B------:R-:W-:Y:S01]  /*19d0*/  LOP3.LUT R20, R43.reuse, 0xfffff, RZ, 0xc0, !PT ;  /* 0x000fffff2b147812 */ /* 0x040fe200078ec0ff */
[----:B------:R-:W-:Y:S01]  /*19e0*/  IMAD.MOV.U32 R28, RZ, RZ, R42 ;  /* 0x000000ffff1c7224 */ /* 0x000fe200078e002a */
[----:B------:R-:W-:Y:S01]  /*19f0*/  MOV R24, RZ ;  /* 0x000000ff00187202 */ /* 0x000fe20000000f00 */
[----:B------:R-:W-:Y:S01]  /*1a00*/  UMOV UR6, 0x3ae80f1e ;  /* 0x3ae80f1e00067882 */ /* 0x000fe20000000000 */
[----:B------:R-:W-:Y:S01]  /*1a10*/  LOP3.LUT R29, R20, 0x3ff00000, RZ, 0xfc, !PT ;  /* 0x3ff00000141d7812 */ /* 0x000fe200078efcff */
[----:B------:R-:W-:Y:S01]  /*1a20*/  UMOV UR7, 0x3eb1380b ;  /* 0x3eb1380b00077882 */ /* 0x000fe20000000000 */
[----:B------:R-:W-:Y:S02]  /*1a30*/  LEA.HI R32, R43, R32, RZ, 0xc ;  /* 0x000000202b207211 */ /* 0x000fe400078f60ff */
[----:B------:R-:W-:-:S13]  /*1a40*/  ISETP.GE.U32.AND P2, PT, R29, 0x3ff6a09f, PT ;  /* 0x3ff6a09f1d00780c */ /* 0x000fda0003f46070 */
[----:B------:R-:W-:Y:S02]  /*1a50*/  @P2 VIADD R21, R29, 0xfff00000 ;  /* 0xfff000001d152836 */ /* 0x000fe40000000000 */
[----:B------:R-:W-:Y:S02]  /*1a60*/  @P2 VIADD R32, R32, 0x1 ;  /* 0x0000000120202836 */ /* 0x000fe40000000000 */
[----:B------:R-:W-:-:S06]  /*1a70*/  @P2 IMAD.MOV.U32 R29, RZ, RZ, R21 ;  /* 0x000000ffff1d2224 */ /* 0x000fcc00078e0015 */
[C---:B------:R-:W-:Y:S02]  /*1a80*/  DADD R44, R28.reuse, 1 ;  /* 0x3ff000001c2c7429 */ /* 0x040fe40000000000 */
[----:B------:R-:W-:-:S04]  /*1a90*/  DADD R28, R28, -1 ;  /* 0xbff000001c1c7429 */ /* 0x000fc80000000000 */
[----:B------:R-:W0:Y:S02]  /*1aa0*/  MUFU.RCP64H R25, R45 ;  /* 0x0000002d00197308 */ /* 0x000e240000001800 */
[----:B0-----:R-:W-:-:S08]  /*1ab0*/  DFMA R20, -R44, R24, 1 ;  /* 0x3ff000002c14742b */ /* 0x001fd00000000118 */
[----:B------:R-:W-:-:S08]  /*1ac0*/  DFMA R20, R20, R20, R20 ;  /* 0x000000141414722b */ /* 0x000fd00000000014 */
[----:B------:R-:W-:-:S08]  /*1ad0*/  DFMA R20, R24, R20, R24 ;  /* 0x000000141814722b */ /* 0x000fd00000000018 */
[----:B------:R-:W-:-:S08]  /*1ae0*/  DMUL R24, R28, R20 ;  /* 0x000000141c187228 */ /* 0x000fd00000000000 */
[----:B------:R-:W-:-:S08]  /*1af0*/  DFMA R24, R28, R20, R24 ;  /* 0x000000141c18722b */ /* 0x000fd00000000018 */
[----:B------:R-:W-:-:S08]  /*1b00*/  DADD R26, R28, -R24 ;  /* 0x000000001c1a7229 */ /* 0x000fd00000000818 */
[----:B------:R-:W-:-:S08]  /*1b10*/  DADD R26, R26, R26 ;  /* 0x000000001a1a7229 */ /* 0x000fd0000000001a */
[-C--:B------:R-:W-:Y:S02]  /*1b20*/  DFMA R26, R28, -R24.reuse, R26 ;  /* 0x800000181c1a722b */ /* 0x080fe4000000001a */
[----:B------:R-:W-:-:S06]  /*1b30*/  DMUL R28, R24, R24 ;  /* 0x00000018181c7228 */ /* 0x000fcc0000000000 */
[----:B------:R-:W-:Y:S01]  /*1b40*/  DMUL R26, R20, R26 ;  /* 0x0000001a141a7228 */ /* 0x000fe20000000000 */
[----:B------:R-:W-:Y:S02]  /*1b50*/  IMAD.MOV.U32 R20, RZ, RZ, -0x748574fc ;  /* 0x8b7a8b04ff147424 */ /* 0x000fe400078e00ff */
[----:B------:R-:W-:-:S06]  /*1b60*/  IMAD.MOV.U32 R21, RZ, RZ, 0x3ed0ee25 ;  /* 0x3ed0ee25ff157424 */ /* 0x000fcc00078e00ff */
[----:B------:R-:W-:Y:S01]  /*1b70*/  DFMA R20, R28, UR6, R20 ;  /* 0x000000061c147c2b */ /* 0x000fe20008000014 */
[----:B------:R-:W-:Y:S01]  /*1b80*/  UMOV UR6, 0x9f02676f ;  /* 0x9f02676f00067882 */ /* 0x000fe20000000000 */
[----:B------:R-:W-:-:S06]  /*1b90*/  UMOV UR7, 0x3ef3b266 ;  /* 0x3ef3b26600077882 */ /* 0x000fcc0000000000 */
[----:B------:R-:W-:Y:S01]  /*1ba0*/  DFMA R20, R28, R20, UR6 ;  /* 0x000000061c147e2b */ /* 0x000fe20008000014 */
        /* <DEDUP_REMOVED lines=13> */
[----:B------:R-:W-:Y:S01]  /*1c80*/  LOP3.LUT R20, R32, 0x80000000, RZ, 0x3c, !PT ;  /* 0x8000000020147812 */ /* 0x000fe200078e3cff */
[----:B------:R-:W-:Y:S01]  /*1c90*/  IMAD.MOV.U32 R21, RZ, RZ, 0x43300000 ;  /* 0x43300000ff157424 */ /* 0x000fe200078e00ff */
[----:B------:R-:W-:-:S04]  /*1ca0*/  UMOV UR7, 0x3fb55555 ;  /* 0x3fb5555500077882 */ /* 0x000fc80000000000 */
[----:B------:R-:W-:Y:S01]  /*1cb0*/  DFMA R42, R28, R42, UR6 ;  /* 0x000000061c2a7e2b */ /* 0x000fe2000800002a */
[----:B------:R-:W-:Y:S01]  /*1cc0*/  UMOV UR6, 0x80000000 ;  /* 0x8000000000067882 */ /* 0x000fe20000000000 */
[----:B------:R-:W-:Y:S02]  /*1cd0*/  UMOV UR7, 0x43300000 ;  /* 0x4330000000077882 */ /* 0x000fe40000000000 */
[----:B------:R-:W-:Y:S01]  /*1ce0*/  DADD R20, R20, -UR6 ;  /* 0x8000000614147e29 */ /* 0x000fe20008000000 */
[----:B------:R-:W-:Y:S01]  /*1cf0*/  UMOV UR6, 0xfefa39ef ;  /* 0xfefa39ef00067882 */ /* 0x000fe20000000000 */
[----:B------:R-:W-:Y:S02]  /*1d00*/  UMOV UR7, 0x3fe62e42 ;  /* 0x3fe62e4200077882 */ /* 0x000fe40000000000 */
[----:B------:R-:W-:-:S04]  /*1d10*/  DMUL R42, R28, R42 ;  /* 0x0000002a1c2a7228 */ /* 0x000fc80000000000 */
[----:B------:R-:W-:-:S04]  /*1d20*/  DFMA R28, R20, UR6, R24 ;  /* 0x00000006141c7c2b */ /* 0x000fc80008000018 */
[----:B------:R-:W-:-:S04]  /*1d30*/  DFMA R42, R24, R42, R26 ;  /* 0x0000002a182a722b */ /* 0x000fc8000000001a */
[----:B------:R-:W-:Y:S01]  /*1d40*/  DFMA R26, R20, -UR6, R28 ;  /* 0x80000006141a7c2b */ /* 0x000fe2000800001c */
[----:B------:R-:W-:Y:S01]  /*1d50*/  UMOV UR6, 0x3b39803f ;  /* 0x3b39803f00067882 */ /* 0x000fe20000000000 */
[----:B------:R-:W-:-:S06]  /*1d60*/  UMOV UR7, 0x3c7abc9e ;  /* 0x3c7abc9e00077882 */ /* 0x000fcc0000000000 */
[----:B------:R-:W-:-:S08]  /*1d70*/  DADD R26, -R24, R26 ;  /* 0x00000000181a7229 */ /* 0x000fd0000000011a */
[----:B------:R-:W-:-:S08]  /*1d80*/  DADD R26, R42, -R26 ;  /* 0x000000002a1a7229 */ /* 0x000fd0000000081a */
[----:B------:R-:W-:-:S08]  /*1d90*/  DFMA R26, R20, UR6, R26 ;  /* 0x00000006141a7c2b */ /* 0x000fd0000800001a */
[----:B------:R-:W-:-:S11]  /*1da0*/  DADD R28, R28, R26 ;  /* 0x000000001c1c7229 */ /* 0x000fd6000000001a */
.L_x_28:
[----:B------:R-:W-:Y:S05]  /*1db0*/  BSYNC.RECONVERGENT B3 ;  /* 0x0000000000037941 */ /* 0x000fea0003800200 */
.L_x_27:
[----:B------:R-:W-:Y:S01]  /*1dc0*/  BSSY.RECONVERGENT B3, `(.L_x_29) ;  /* 0x0000042000037945 */ /* 0x000fe20003800200 */
[----:B------:R-:W-:Y:S01]  /*1dd0*/  MOV R42, 0xfffffc01 ;  /* 0xfffffc01002a7802 */ /* 0x000fe20000000f00 */
[----:B------:R-:W-:Y:S02]  /*1de0*/  IMAD.MOV.U32 R32, RZ, RZ, R37 ;  /* 0x000000ffff207224 */ /* 0x000fe400078e0025 */
[----:B------:R-:W-:Y:S01]  /*1df0*/  @!P0 IMAD.MOV.U32 R42, RZ, RZ, -0x435 ;  /* 0xfffffbcbff2a8424 */ /* 0x000fe200078e00ff */
[----:B------:R-:W-:Y:S06]  /*1e00*/  @P1 BRA `(.L_x_30) ;  /* 0x0000000000f41947 */ /* 0x000fec0003800000 */
[C---:B------:R-:W-:Y:S01]  /*1e10*/  LOP3.LUT R20, R31.reuse, 0xfffff, RZ, 0xc0, !PT ;  /* 0x000fffff1f147812 */ /* 0x040fe200078ec0ff */
[----:B------:R-:W-:Y:S01]  /*1e20*/  UMOV UR6, 0x3ae80f1e ;  /* 0x3ae80f1e00067882 */ /* 0x000fe20000000000 */
[----:B------:R-:W-:Y:S01]  /*1e30*/  MOV R24, RZ ;  /* 0x000000ff00187202 */ /* 0x000fe20000000f00 */
[----:B------:R-:W-:Y:S01]  /*1e40*/  UMOV UR7, 0x3eb1380b ;  /* 0x3eb1380b00077882 */ /* 0x000fe20000000000 */
[----:B------:R-:W-:Y:S02]  /*1e50*/  LOP3.LUT R37, R20, 0x3ff00000, RZ, 0xfc, !PT ;  /* 0x3ff0000014257812 */ /* 0x000fe400078efcff */
        /* <DEDUP_REMOVED lines=13> */
[----:B------:R-:W-:Y:S02]  /*1f30*/  DADD R24, R20, -R36 ;  /* 0x0000000014187229 */ /* 0x000fe40000000824 */
[----:B------:R-:W-:-:S06]  /*1f40*/  DMUL R26, R36, R36 ;  /* 0x00000024241a7228 */ /* 0x000fcc0000000000 */
[----:B------:R-:W-:-:S08]  /*1f50*/  DADD R24, R24, R24 ;  /* 0x0000000018187229 */ /* 0x000fd00000000018 */
[----:B------:R-:W-:Y:S01]  /*1f60*/  DFMA R24, R20, -R36, R24 ;  /* 0x800000241418722b */ /* 0x000fe20000000018 */
[----:B------:R-:W-:Y:S02]  /*1f70*/  IMAD.MOV.U32 R20, RZ, RZ, -0x748574fc ;  /* 0x8b7a8b04ff147424 */ /* 0x000fe400078e00ff */
[----:B------:R-:W-:-:S05]  /*1f80*/  IMAD.MOV.U32 R21, RZ, RZ, 0x3ed0ee25 ;  /* 0x3ed0ee25ff157424 */ /* 0x000fca00078e00ff */
[----:B------:R-:W-:Y:S02]  /*1f90*/  DMUL R24, R40, R24 ;  /* 0x0000001828187228 */ /* 0x000fe40000000000 */
[----:B------:R-:W-:Y:S01]  /*1fa0*/  DFMA R20, R26, UR6, R20 ;  /* 0x000000061a147c2b */ /* 0x000fe20008000014 */
[----:B------:R-:W-:Y:S01]  /*1fb0*/  UMOV UR6, 0x9f02676f ;  /* 0x9f02676f00067882 */ /* 0x000fe20000000000 */
[----:B------:R-:W-:Y:S01]  /*1fc0*/  UMOV UR7, 0x3ef3b266 ;  /* 0x3ef3b26600077882 */ /* 0x000fe20000000000 */
[----:B------:R-:W-:Y:S01]  /*1fd0*/  LOP3.LUT R40, R42, 0x80000000, RZ, 0x3c, !PT ;  /* 0x800000002a287812 */ /* 0x000fe200078e3cff */
[----:B------:R-:W-:-:S04]  /*1fe0*/  IMAD.MOV.U32 R41, RZ, RZ, 0x43300000 ;  /* 0x43300000ff297424 */ /* 0x000fc800078e00ff */
        /* <DEDUP_REMOVED lines=31> */
.L_x_30:
[----:B------:R-:W-:Y:S05]  /*21e0*/  BSYNC.RECONVERGENT B3 ;  /* 0x0000000000037941 */ /* 0x000fea0003800200 */
.L_x_29:
[----:B------:R-:W-:Y:S01]  /*21f0*/  DADD R24, -R18, 1 ;  /* 0x3ff0000012187429 */ /* 0x000fe20000000100 */
[----:B------:R-:W-:Y:S01]  /*2200*/  UMOV UR6, 0x55555555 ;  /* 0x5555555500067882 */ /* 0x000fe20000000000 */
[----:B------:R-:W-:Y:S01]  /*2210*/  UMOV UR7, 0x40275555 ;  /* 0x4027555500077882 */ /* 0x000fe20000000000 */
[----:B------:R-:W-:-:S05]  /*2220*/  DMUL R20, R16, 0.5 ;  /* 0x3fe0000010147828 */ /* 0x000fca0000000000 */
[----:B------:R-:W-:-:S08]  /*2230*/  DADD R24, R24, R40 ;  /* 0x0000000018187229 */ /* 0x000fd00000000028 */
[----:B------:R-:W-:-:S08]  /*2240*/  DMUL R24, R24, UR6 ;  /* 0x0000000618187c28 */ /* 0x000fd00008000000 */
[----:B------:R-:W-:-:S08]  /*2250*/  DFMA R20, R20, R16, R24 ;  /* 0x000000101414722b */ /* 0x000fd00000000018 */
[----:B------:R-:W-:-:S14]  /*2260*/  DSETP.GEU.AND P0, PT, R28, R20, PT ;  /* 0x000000141c00722a */ /* 0x000fdc0003f0e000 */
[----:B------:R-:W-:Y:S05]  /*2270*/  @P0 BRA `(.L_x_31) ;  /* 0xffffffe400000947 */ /* 0x000fea000383ffff */
.L_x_26:
[----:B------:R-:W-:Y:S05]  /*2280*/  BSYNC.RECONVERGENT B2 ;  /* 0x0000000000027941 */ /* 0x000fea0003800200 */
.L_x_17:
[----:B------:R-:W-:Y:S01]  /*2290*/  UMOV UR6, 0xaaaaaaaa ;  /* 0xaaaaaaaa00067882 */ /* 0x000fe20000000000 */
[----:B------:R-:W-:Y:S01]  /*22a0*/  UMOV UR7, 0x403d2aaa ;  /* 0x403d2aaa00077882 */ /* 0x000fe20000000000 */
[----:B------:R-:W-:Y:S01]  /*22b0*/  BSSY.RECONVERGENT B2, `(.L_x_32) ;  /* 0x00001cf000027945 */ /* 0x000fe20003800200 */
[----:B------:R-:W-:Y:S01]  /*22c0*/  DMUL R18, R18, UR6 ;  /* 0x0000000612127c28 */ /* 0x000fe20008000000 */
[----:B------:R-:W-:Y:S01]  /*22d0*/  MOV R38, RZ ;  /* 0x000000ff00267202 */ /* 0x000fe20000000f00 */
[----:B------:R-:W-:Y:S01]  /*22e0*/  IMAD.MOV.U32 R31, RZ, RZ, R6 ;  /* 0x000000ffff1f7224 */ /* 0x000fe200078e0006 */
[----:B------:R-:W-:Y:S01]  /*22f0*/  MOV R30, R8 ;  /* 0x00000008001e7202 */ /* 0x000fe20000000f00 */
[----:B------:R-:W-:Y:S01]  /*2300*/  IMAD.MOV.U32 R43, RZ, RZ, R4 ;  /* 0x000000ffff2b7224 */ /* 0x000fe200078e0004 */
[----:B------:R-:W-:Y:S01]  /*2310*/  CS2R R20, SRZ ;  /* 0x0000000000147805 */ /* 0x000fe2000001ff00 */
[----:B------:R0:W1:Y:S01]  /*2320*/  F2I.F64.TRUNC R32, R18 ;  /* 0x0000001200207311 */ /* 0x000062000030d100 */
[----:B------:R-:W-:-:S02]  /*2330*/  IMAD.MOV.U32 R33, RZ, RZ, R5 ;  /* 0x000000ffff217224 */ /* 0x000fc400078e0005 */
[----:B------:R-:W-:Y:S02]  /*2340*/  IMAD.MOV.U32 R39, RZ, RZ, R7 ;  /* 0x000000ffff277224 */ /* 0x000fe400078e0007 */
[----:B------:R-:W-:-:S07]  /*2350*/  IMAD.MOV.U32 R34, RZ, RZ, R9 ;  /* 0x000000ffff227224 */ /* 0x000fce00078e0009 */
.L_x_46:
[----:B------:R-:W-:Y:S01]  /*2360*/  BSSY.RECONVERGENT B3, `(.L_x_33) ;  /* 0x00000f5000037945 */ /* 0x000fe20003800200 */
[----:B------:R-:W-:Y:S01]  /*2370*/  IMAD.MOV.U32 R22, RZ, RZ, R30 ;  /* 0x000000ffff167224 */ /* 0x000fe200078e001e */
[----:B------:R-:W-:Y:S01]  /*2380*/  MOV R30, R33 ;  /* 0x00000021001e7202 */ /* 0x000fe20000000f00 */
[----:B------:R-:W-:Y:S02]  /*2390*/  IMAD.MOV.U32 R35, RZ, RZ, R39 ;  /* 0x000000ffff237224 */ /* 0x000fe400078e0027 */
[----:B------:R-:W-:-:S07]  /*23a0*/  IMAD.MOV.U32 R39, RZ, RZ, R43 ;  /* 0x000000ffff277224 */ /* 0x000fce00078e002b */
.L_x_40:
[----:B------:R-:W-:Y:S01]  /*23b0*/  ISETP.NE.AND P0, PT, R38, 0x1, PT ;  /* 0x000000012600780c */ /* 0x000fe20003f05270 */
[----:B------:R-:W-:Y:S01]  /*23c0*/  BSSY.RECONVERGENT B4, `(.L_x_34) ;  /* 0x00000e9000047945 */ /* 0x000fe20003800200 */
[----:B------:R-:W-:Y:S02]  /*23d0*/  IMAD.MOV.U32 R33, RZ, RZ, R31 ;  /* 0x000000ffff217224 */ /* 0x000fe400078e001f */
[----:B0-----:R-:W-:Y:S02]  /*23e0*/  IMAD.MOV.U32 R18, RZ, RZ, R20 ;  /* 0x000000ffff127224 */ /* 0x001fe400078e0014 */
[----:B------:R-:W-:Y:S02]  /*23f0*/  IMAD.MOV.U32 R19, RZ, RZ, R21 ;  /* 0x000000ffff137224 */ /* 0x000fe400078e0015 */
[----:B------:R-:W-:-:S05]  /*2400*/  IMAD.MOV.U32 R38, RZ, RZ, RZ ;  /* 0x000000ffff267224 */ /* 0x000fca00078e00ff */
[----:B------:R-:W-:Y:S05]  /*2410*/  @!P0 BRA `(.L_x_35) ;  /* 0x0000000c008c8947 */ /* 0x000fea0003800000 */
[----:B------:R-:W-:Y:S01]  /*2420*/  SHF.R.U32.HI R15, RZ, 0x2, R22 ;  /* 0x00000002ff0f7819 */ /* 0x000fe20000011616 */
[----:B------:R-:W-:Y:S01]  /*2430*/  BSSY.RECONVERGENT B5, `(.L_x_36) ;  /* 0x000007e000057945 */ /* 0x000fe20003800200 */
[----:B------:R-:W-:Y:S01]  /*2440*/  SHF.L.U32 R14, R31, 0x4, RZ ;  /* 0x000000041f0e7819 */ /* 0x000fe200000006ff */
[----:B------:R-:W-:Y:S01]  /*2450*/  IMAD.MOV.U32 R36, RZ, RZ, -0x3ff ;  /* 0xfffffc01ff247424 */ /* 0x000fe200078e00ff */
[----:B------:R-:W-:Y:S02]  /*2460*/  LOP3.LUT R15, R15, R22, RZ, 0x3c, !PT ;  /* 0x000000160f0f7212 */ /* 0x000fe400078e3cff */
[----:B------:R-:W-:Y:S02]  /*2470*/  SHF.R.U32.HI R18, RZ, 0x2, R35 ;  /* 0x00000002ff127819 */ /* 0x000fe40000011623 */
[----:B------:R-:W-:Y:S01]  /*2480*/  SHF.R.U32.HI R19, RZ, 0x2, R30 ;  /* 0x00000002ff137819 */ /* 0x000fe2000001161e */
[----:B------:R-:W-:Y:S01]  /*2490*/  IMAD.SHL.U32 R16, R15, 0x2, RZ ;  /* 0x000000020f107824 */ /* 0x000fe200078e00ff */
[----:B------:R-:W-:-:S02]  /*24a0*/  LOP3.LUT R18, R18, R35, RZ, 0x3c, !PT ;  /* 0x0000002312127212 */ /* 0x000fc400078e3cff */
[----:B------:R-:W-:Y:S02]  /*24b0*/  LOP3.LUT R19, R19, R30, RZ, 0x3c, !PT ;  /* 0x0000001e13137212 */ /* 0x000fe400078e3cff */
[----:B------:R-:W-:Y:S02]  /*24c0*/  LOP3.LUT R14, R31, R14, R16, 0x96, !PT ;  /* 0x0000000e1f0e7212 */ /* 0x000fe400078e9610 */
[----:B------:R-:W-:Y:S02]  /*24d0*/  SHF.R.U32.HI R20, RZ, 0x2, R39 ;  /* 0x00000002ff147819 */ /* 0x000fe40000011627 */
[----:B------:R-:W-:Y:S01]  /*24e0*/  LOP3.LUT R35, R14, R15, RZ, 0x3c, !PT ;  /* 0x0000000f0e237212 */ /* 0x000fe200078e3cff */
[----:B------:R-:W-:Y:S01]  /*24f0*/  IMAD.SHL.U32 R14, R18, 0x2, RZ ;  /* 0x00000002120e7824 */ /* 0x000fe200078e00ff */
[----:B------:R-:W-:Y:S02]  /*2500*/  LOP3.LUT R20, R20, R39, RZ, 0x3c, !PT ;  /* 0x0000002714147212 */ /* 0x000fe400078e3cff */
[----:B------:R-:W-:Y:S01]  /*2510*/  IADD3 R17, PT, PT, R34, 0x587c5, R35 ;  /* 0x000587c522117810 */ /* 0x000fe20007ffe023 */
[----:B------:R-:W-:-:S05]  /*2520*/  IMAD.SHL.U32 R15, R35, 0x10, RZ ;  /* 0x00000010230f7824 */ /* 0x000fca00078e00ff */
[----:B------:R-:W-:-:S04]  /*2530*/  LOP3.LUT R14, R18, R14, R15, 0x96, !PT ;  /* 0x0000000e120e7212 */ /* 0x000fc800078e960f */
[----:B------:R-:W-:-:S04]  /*2540*/  LOP3.LUT R37, R14, R35, RZ, 0x3c, !PT ;  /* 0x000000230e257212 */ /* 0x000fc800078e3cff */
[----:B------:R-:W-:-:S05]  /*2550*/  IADD3 R14, PT, PT, R34, 0xb0f8a, R37 ;  /* 0x000b0f8a220e7810 */ /* 0x000fca0007ffe025 */
[----:B------:R-:W-:-:S03]  /*2560*/  IMAD.WIDE.U32 R14, R14, 0x200000, RZ ;  /* 0x002000000e0e7825 */ /* 0x000fc600078e00ff */
[----:B------:R-:W-:Y:S01]  /*2570*/  LOP3.LUT R16, R14, R17, RZ, 0x3c, !PT ;  /* 0x000000110e107212 */ /* 0x000fe200078e3cff */
[----:B------:R-:W-:Y:S01]  /*2580*/  IMAD.MOV.U32 R17, RZ, RZ, R15 ;  /* 0x000000ffff117224 */ /* 0x000fe200078e000f */
[----:B------:R-:W-:Y:S01]  /*2590*/  SHF.L.U32 R15, R19, 0x1, RZ ;  /* 0x00000001130f7819 */ /* 0x000fe200000006ff */
[----:B------:R-:W-:Y:S02]  /*25a0*/  IMAD.SHL.U32 R14, R37, 0x10, RZ ;  /* 0x00000010250e7824 */ /* 0x000fe400078e00ff */
[----:B------:R-:W0:Y:S03]  /*25b0*/  I2F.F64.U64 R40, R16 ;  /* 0x0000001000287312 */ /* 0x000e260000301800 */
[----:B------:R-:W-:Y:S01]  /*25c0*/  LOP3.LUT R18, R19, R15, R14, 0x96, !PT ;  /* 0x0000000f13127212 */ /* 0x000fe200078e960e */
[----:B------:R-:W-:Y:S02]  /*25d0*/  IMAD.MOV.U32 R14, RZ, RZ, 0x0 ;  /* 0x00000000ff0e7424 */ /* 0x000fe400078e00ff */
[----:B------:R-:W-:Y:S01]  /*25e0*/  IMAD.MOV.U32 R15, RZ, RZ, 0x3ca00000 ;  /* 0x3ca00000ff0f7424 */ /* 0x000fe200078e00ff */
[----:B------:R-:W-:Y:S01]  /*25f0*/  LOP3.LUT R39, R18, R37, RZ, 0x3c, !PT ;  /* 0x0000002512277212 */ /* 0x000fe200078e3cff */
[----:B------:R-:W-:-:S03]  /*2600*/  IMAD.SHL.U32 R18, R20, 0x2, RZ ;  /* 0x0000000214127824 */ /* 0x000fc600078e00ff */
[----:B------:R-:W-:-:S04]  /*2610*/  SHF.L.U32 R19, R39, 0x4, RZ ;  /* 0x0000000427137819 */ /* 0x000fc800000006ff */
[----:B------:R-:W-:Y:S01]  /*2620*/  LOP3.LUT R18, R20, R18, R19, 0x96, !PT ;  /* 0x0000001214127212 */ /* 0x000fe200078e9613 */
[----:B0-----:R-:W-:Y:S01]  /*2630*/  DFMA R40, R40, R14, 5.5511151231257827021e-17 ;  /* 0x3c9000002828742b */ /* 0x001fe2000000000e */
[C---:B------:R-:W-:Y:S01]  /*2640*/  IADD3 R19, PT, PT, R34.reuse, 0x10974f, R39 ;  /* 0x0010974f22137810 */ /* 0x040fe20007ffe027 */
[----:B------:R-:W-:Y:S01]  /*2650*/  VIADD R34, R34, 0x161f14 ;  /* 0x00161f1422227836 */ /* 0x000fe20000000000 */
[----:B------:R-:W-:-:S05]  /*2660*/  LOP3.LUT R33, R18, R39, RZ, 0x3c, !PT ;  /* 0x0000002712217212 */ /* 0x000fca00078e3cff */
[----:B------:R-:W-:Y:S02]  /*2670*/  IMAD.IADD R22, R33, 0x1, R34 ;  /* 0x0000000121167824 */ /* 0x000fe400078e0222 */
[----:B------:R-:W-:Y:S01]  /*2680*/  ISETP.GT.AND P1, PT, R41, 0xfffff, PT ;  /* 0x000fffff2900780c */ /* 0x000fe20003f24270 */
[----:B------:R-:W-:Y:S02]  /*2690*/  IMAD.MOV.U32 R16, RZ, RZ, R40 ;  /* 0x000000ffff107224 */ /* 0x000fe400078e0028 */
[----:B------:R-:W-:-:S04]  /*26a0*/  IMAD.WIDE.U32 R22, R22, 0x200000, RZ ;  /* 0x0020000016167825 */ /* 0x000fc800078e00ff */
[----:B------:R-:W-:Y:S01]  /*26b0*/  IMAD.MOV.U32 R17, RZ, RZ, R41 ;  /* 0x000000ffff117224 */ /* 0x000fe200078e0029 */
[----:B------:R-:W-:Y:S01]  /*26c0*/  LOP3.LUT R22, R22, R19, RZ, 0x3c, !PT ;  /* 0x0000001316167212 */ /* 0x000fe200078e3cff */
[----:B------:R-:W-:-:S03]  /*26d0*/  IMAD.MOV.U32 R28, RZ, RZ, R40 ;  /* 0x000000ffff1c7224 */ /* 0x000fc600078e0028 */
[----:B------:R-:W0:Y:S01]  /*26e0*/  I2F.F64.U64 R18, R22 ;  /* 0x0000001600127312 */ /* 0x000e220000301800 */
[----:B------:R-:W-:Y:S01]  /*26f0*/  @!P1 DMUL R16, R16, 1.80143985094819840000e+16 ;  /* 0x4350000010109828 */ /* 0x000fe20000000000 */
[----:B------:R-:W-:-:S09]  /*2700*/  @!P1 IMAD.MOV.U32 R36, RZ, RZ, -0x435 ;  /* 0xfffffbcbff249424 */ /* 0x000fd200078e00ff */
[----:B------:R-:W-:Y:S01]  /*2710*/  @!P1 MOV R41, R17 ;  /* 0x0000001100299202 */ /* 0x000fe20000000f00 */
[----:B------:R-:W-:Y:S01]  /*2720*/  @!P1 IMAD.MOV.U32 R28, RZ, RZ, R16 ;  /* 0x000000ffff1c9224 */ /* 0x000fe200078e0010 */
[----:B0-----:R-:W-:-:S03]  /*2730*/  DFMA R14, R18, 2.2204460492503130808e-16, R14 ;  /* 0x3cb00000120e782b */ /* 0x001fc6000000000e */
[----:B------:R-:W-:-:S05]  /*2740*/  VIADD R20, R41, 0xffffffff ;  /* 0xffffffff29147836 */ /* 0x000fca0000000000 */
[----:B------:R-:W-:Y:S01]  /*2750*/  ISETP.GE.U32.AND P2, PT, R20, 0x7fefffff, PT ;  /* 0x7fefffff1400780c */ /* 0x000fe20003f46070 */
[----:B------:R-:W-:Y:S01]  /*2760*/  DMUL R18, RZ, R14 ;  /* 0x0000000eff127228 */ /* 0x000fe20000000000 */
[----:B------:R-:W-:-:S05]  /*2770*/  IMAD.SHL.U32 R24, R15, 0x2, RZ ;  /* 0x000000020f187824 */ /* 0x000fca00078e00ff */
[----:B------:R-:W-:-:S04]  /*2780*/  ISETP.GT.U32.AND P0, PT, R24, -0x79800000, PT ;  /* 0x868000001800780c */ /* 0x000fc80003f04070 */
[----:B------:R-:W-:Y:S02]  /*2790*/  FSEL R30, R19, R15, P0 ;  /* 0x0000000f131e7208 */ /* 0x000fe40000000000 */
[----:B------:R-:W-:Y:S01]  /*27a0*/  @P2 IMAD.MOV.U32 R20, RZ, RZ, 0x0 ;  /* 0x00000000ff142424 */ /* 0x000fe200078e00ff */
[----:B------:R-:W-:Y:S01]  /*27b0*/  FSEL R14, R18, R14, P0 ;  /* 0x0000000e120e7208 */ /* 0x000fe20000000000 */
[----:B------:R-:W-:Y:S01]  /*27c0*/  @P2 IMAD.MOV.U32 R21, RZ, RZ, 0x7ff00000 ;  /* 0x7ff00000ff152424 */ /* 0x000fe200078e00ff */
[----:B------:R-:W-:Y:S02]  /*27d0*/  IADD3 R15, PT, PT, R30, 0x100000, RZ ;  /* 0x001000001e0f7810 */ /* 0x000fe40007ffe0ff */
[----:B------:R-:W-:Y:S02]  /*27e0*/  @P2 LOP3.LUT P0, RZ, R17, 0x7fffffff, RZ, 0xc0, !PT ;  /* 0x7fffffff11ff2812 */ /* 0x000fe4000780c0ff */
[----:B------:R0:W2:Y:S01]  /*27f0*/  FRND.F64 R18, R14 ;  /* 0x0000000e00127313 */ /* 0x0000a20000301800 */
[----:B------:R-:W-:-:S10]  /*2800*/  @P2 DFMA R20, R16, R20, +INF ;  /* 0x7ff000001014242b */ /* 0x000fd40000000014 */
[----:B------:R-:W-:Y:S02]  /*2810*/  @P2 FSEL R22, R20, RZ, P0 ;  /* 0x000000ff14162208 */ /* 0x000fe40000000000 */
[----:B------:R-:W-:Y:S01]  /*2820*/  @P2 FSEL R23, R21, -QNAN , P0 ;  /* 0xfff0000015172808 */ /* 0x000fe20000000000 */
[----:B0-----:R-:W-:Y:S06]  /*2830*/  @P2 BRA `(.L_x_37) ;  /* 0x0000000000f42947 */ /* 0x001fec0003800000 */
[C---:B------:R-:W-:Y:S01]  /*2840*/  LOP3.LUT R16, R41.reuse, 0xfffff, RZ, 0xc0, !PT ;  /* 0x000fffff29107812 */ /* 0x040fe200078ec0ff */
[----:B------:R-:W-:Y:S01]  /*2850*/  UMOV UR6, 0x3ae80f1e ;  /* 0x3ae80f1e00067882 */ /* 0x000fe20000000000 */
[----:B------:R-:W-:Y:S01]  /*2860*/  UMOV UR7, 0x3eb1380b ;  /* 0x3eb1380b00077882 */ /* 0x000fe20000000000 */
[----:B------:R-:W-:Y:S02]  /*2870*/  LEA.HI R36, R41, R36, RZ, 0xc ;  /* 0x0000002429247211 */ /* 0x000fe400078f60ff */
[----:B------:R-:W-:Y:S01]  /*2880*/  LOP3.LUT R29, R16, 0x3ff00000, RZ, 0xfc, !PT ;  /* 0x3ff00000101d7812 */ /* 0x000fe200078efcff */
[----:B------:R-:W-:-:S03]  /*2890*/  IMAD.MOV.U32 R16, RZ, RZ, RZ ;  /* 0x000000ffff107224 */ /* 0x000fc600078e00ff */
[----:B------:R-:W-:-:S13]  /*28a0*/  ISETP.GE.U32.AND P0, PT, R29, 0x3ff6a09f, PT ;  /* 0x3ff6a09f1d00780c */ /* 0x000fda0003f06070 */
[----:B------:R-:W-:Y:S02]  /*28b0*/  @P0 IADD3 R17, PT, PT, R29, -0x100000, RZ ;  /* 0xfff000001d110810 */ /* 0x000fe40007ffe0ff */
[----:B------:R-:W-:-:S03]  /*28c0*/  @P0 IADD3 R36, PT, PT, R36, 0x1, RZ ;  /* 0x0000000124240810 */ /* 0x000fc60007ffe0ff */
        /* <DEDUP_REMOVED lines=18> */
[----:B------:R-:W-:-:S05]  /*29f0*/  DADD R16, R28, -R24 ;  /* 0x000000001c107229 */ /* 0x000fca0000000818 */
[----:B------:R-:W-:Y:S01]  /*2a00*/  DFMA R20, R22, R20, UR6 ;  /* 0x0000000616147e2b */ /* 0x000fe20008000014 */
[----:B------:R-:W-:Y:S01]  /*2a10*/  UMOV UR6, 0x2d1b5154 ;  /* 0x2d1b515400067882 */ /* 0x000fe20000000000 */
[----:B------:R-:W-:Y:S01]  /*2a20*/  UMOV UR7, 0x3f3c71c7 ;  /* 0x3f3c71c700077882 */ /* 0x000fe20000000000 */
[----:B------:R-:W-:-:S05]  /*2a30*/  DADD R16, R16, R16 ;  /* 0x0000000010107229 */ /* 0x000fca0000000010 */
[----:B------:R-:W-:Y:S01]  /*2a40*/  DFMA R20, R22, R20, UR6 ;  /* 0x0000000616147e2b */ /* 0x000fe20008000014 */
[----:B------:R-:W-:Y:S01]  /*2a50*/  UMOV UR6, 0x923be72d ;  /* 0x923be72d00067882 */ /* 0x000fe20000000000 */
[----:B------:R-:W-:Y:S01]  /*2a60*/  UMOV UR7, 0x3f624924 ;  /* 0x3f62492400077882 */ /* 0x000fe20000000000 */
[----:B------:R-:W-:Y:S01]  /*2a70*/  DFMA R16, R28, -R24, R16 ;  /* 0x800000181c10722b */ /* 0x000fe20000000010 */
[----:B------:R-:W-:Y:S01]  /*2a80*/  LOP3.LUT R28, R36, 0x80000000, RZ, 0x3c, !PT ;  /* 0x80000000241c7812 */ /* 0x000fe200078e3cff */
[----:B------:R-:W-:-:S03]  /*2a90*/  IMAD.MOV.U32 R29, RZ, RZ, 0x43300000 ;  /* 0x43300000ff1d7424 */ /* 0x000fc600078e00ff */
[----:B------:R-:W-:Y:S01]  /*2aa0*/  DFMA R20, R22, R20, UR6 ;  /* 0x0000000616147e2b */ /* 0x000fe20008000014 */
[----:B------:R-:W-:Y:S01]  /*2ab0*/  UMOV UR6, 0x9999a3c4 ;  /* 0x9999a3c400067882 */ /* 0x000fe20000000000 */
[----:B------:R-:W-:Y:S01]  /*2ac0*/  UMOV UR7, 0x3f899999 ;  /* 0x3f89999900077882 */ /* 0x000fe20000000000 */
[----:B------:R-:W-:-:S05]  /*2ad0*/  DMUL R16, R26, R16 ;  /* 0x000000101a107228 */ /* 0x000fca0000000000 */
        /* <DEDUP_REMOVED lines=19> */
.L_x_37:
[----:B------:R-:W-:Y:S05]  /*2c10*/  BSYNC.RECONVERGENT B5 ;  /* 0x0000000000057941 */ /* 0x000fea0003800200 */
.L_x_36:
[----:B------:R-:W-:Y:S01]  /*2c20*/  IMAD.MOV.U32 R16, RZ, RZ, R14 ;  /* 0x000000ffff107224 */ /* 0x000fe200078e000e */
[----:B------:R-:W-:Y:S01]  /*2c30*/  UMOV UR6, 0x33145c07 ;  /* 0x33145c0700067882 */ /* 0x000fe20000000000 */
[----:B------:R-:W-:Y:S01]  /*2c40*/  IMAD.MOV.U32 R17, RZ, RZ, R30 ;  /* 0x000000ffff117224 */ /* 0x000fe200078e001e */
[----:B------:R-:W-:Y:S01]  /*2c50*/  UMOV UR7, 0x3ca1a626 ;  /* 0x3ca1a62600077882 */ /* 0x000fe20000000000 */
[----:B------:R-:W-:Y:S01]  /*2c60*/  DMUL R22, R22, -2 ;  /* 0xc000000016167828 */ /* 0x000fe20000000000 */
[----:B------:R-:W-:Y:S01]  /*2c70*/  IMAD.MOV.U32 R42, RZ, RZ, -0x3e107ad8 ;  /* 0xc1ef8528ff2a7424 */ /* 0x000fe200078e00ff */
[----:B------:R-:W-:Y:S01]  /*2c80*/  UMOV UR8, 0xf9785eba ;  /* 0xf9785eba00087882 */ /* 0x000fe20000000000 */
[----:B------:R-:W-:Y:S01]  /*2c90*/  IMAD.MOV.U32 R43, RZ, RZ, 0x3e21eea7 ;  /* 0x3e21eea7ff2b7424 */ /* 0x000fe200078e00ff */
[----:B--2---:R-:W-:Y:S01]  /*2ca0*/  DFMA R20, R18, -0.5, R16 ;  /* 0xbfe000001214782b */ /* 0x004fe20000000010 */
[----:B------:R-:W-:Y:S01]  /*2cb0*/  UMOV UR9, 0x3de5db65 ;  /* 0x3de5db6500097882 */ /* 0x000fe20000000000 */
[----:B------:R-:W0:Y:S01]  /*2cc0*/  MUFU.RSQ64H R41, R23 ;  /* 0x0000001700297308 */ /* 0x000e220000001c00 */
[----:B------:R-:W-:Y:S01]  /*2cd0*/  MOV R18, 0x0 ;  /* 0x0000000000127802 */ /* 0x000fe20000000f00 */
[----:B------:R-:W-:Y:S01]  /*2ce0*/  IMAD.MOV.U32 R19, RZ, RZ, 0x3fd80000 ;  /* 0x3fd80000ff137424 */ /* 0x000fe200078e00ff */
[----:B------:R-:W-:Y:S01]  /*2cf0*/  BSSY.RECONVERGENT B5, `(.L_x_38) ;  /* 0x0000049000057945 */ /* 0x000fe20003800200 */
[----:B------:R-:W-:-:S02]  /*2d00*/  VIADD R40, R23, 0xfcb00000 ;  /* 0xfcb0000017287836 */ /* 0x000fc40000000000 */
[----:B------:R-:W-:Y:S01]  /*2d10*/  DMUL R24, R20, UR6 ;  /* 0x0000000614187c28 */ /* 0x000fe20008000000 */
[----:B------:R-:W-:Y:S01]  /*2d20*/  UMOV UR6, 0x54442d18 ;  /* 0x54442d1800067882 */ /* 0x000fe20000000000 */
[----:B------:R-:W-:-:S06]  /*2d30*/  UMOV UR7, 0x400921fb ;  /* 0x400921fb00077882 */ /* 0x000fcc0000000000 */
[----:B------:R-:W-:Y:S01]  /*2d40*/  DFMA R24, R20, UR6, R24 ;  /* 0x0000000614187c2b */ /* 0x000fe20008000018 */
[----:B------:R-:W-:Y:S01]  /*2d50*/  UMOV UR6, 0x20fd8164 ;  /* 0x20fd816400067882 */ /* 0x000fe20000000000 */
[----:B------:R-:W-:Y:S01]  /*2d60*/  IMAD.MOV.U32 R20, RZ, RZ, 0x2cb0d246 ;  /* 0x2cb0d246ff147424 */ /* 0x000fe200078e00ff */
[----:B------:R-:W-:Y:S01]  /*2d70*/  MOV R21, 0x3e5ae5f1 ;  /* 0x3e5ae5f100157802 */ /* 0x000fe20000000f00 */
[----:B------:R-:W-:Y:S01]  /*2d80*/  UMOV UR7, 0x3da8ff83 ;  /* 0x3da8ff8300077882 */ /* 0x000fe20000000000 */
[----:B0-----:R-:W-:-:S03]  /*2d90*/  DMUL R44, R40, R40 ;  /* 0x00000028282c7228 */ /* 0x001fc60000000000 */
[----:B------:R-:W-:-:S05]  /*2da0*/  DMUL R26, R24, R24 ;  /* 0x00000018181a7228 */ /* 0x000fca0000000000 */
[----:B------:R-:W-:-:S03]  /*2db0*/  DFMA R44, R22, -R44, 1 ;  /* 0x3ff00000162c742b */ /* 0x000fc6000000082c */
[C---:B------:R-:W-:Y:S01]  /*2dc0*/  DFMA R20, R26.reuse, UR8, -R20 ;  /* 0x000000081a147c2b */ /* 0x040fe20008000814 */
[----:B------:R-:W-:Y:S01]  /*2dd0*/  UMOV UR8, 0x69ace392 ;  /* 0x69ace39200087882 */ /* 0x000fe20000000000 */
[----:B------:R-:W-:Y:S01]  /*2de0*/  DFMA R42, R26, -UR6, R42 ;  /* 0x800000061a2a7c2b */ /* 0x000fe2000800002a */
[----:B------:R-:W-:Y:S01]  /*2df0*/  UMOV UR9, 0x3ec71de3 ;  /* 0x3ec71de300097882 */ /* 0x000fe20000000000 */
[----:B------:R-:W-:Y:S01]  /*2e00*/  UMOV UR6, 0x8e06e6d9 ;  /* 0x8e06e6d900067882 */ /* 0x000fe20000000000 */
[----:B------:R-:W-:Y:S01]  /*2e10*/  UMOV UR7, 0x3e927e4f ;  /* 0x3e927e4f00077882 */ /* 0x000fe20000000000 */
[----:B------:R-:W-:Y:S02]  /*2e20*/  DFMA R18, R44, R18, 0.5 ;  /* 0x3fe000002c12742b */ /* 0x000fe40000000012 */
[C---:B------:R-:W-:Y:S01]  /*2e30*/  DFMA R20, R26.reuse, R20, UR8 ;  /* 0x000000081a147e2b */ /* 0x040fe20008000014 */
[----:B------:R-:W-:Y:S01]  /*2e40*/  UMOV UR8, 0x19db62a1 ;  /* 0x19db62a100087882 */ /* 0x000fe20000000000 */
[----:B------:R-:W-:Y:S01]  /*2e50*/  DFMA R42, R26, R42, -UR6 ;  /* 0x800000061a2a7e2b */ /* 0x000fe2000800002a */
[----:B------:R-:W-:Y:S01]  /*2e60*/  UMOV UR9, 0x3f2a01a0 ;  /* 0x3f2a01a000097882 */ /* 0x000fe20000000000 */
[----:B------:R-:W-:Y:S01]  /*2e70*/  UMOV UR6, 0x19ddbce9 ;  /* 0x19ddbce900067882 */ /* 0x000fe20000000000 */
[----:B------:R-:W-:Y:S01]  /*2e80*/  UMOV UR7, 0x3efa01a0 ;  /* 0x3efa01a000077882 */ /* 0x000fe20000000000 */
[----:B------:R-:W-:-:S02]  /*2e90*/  DMUL R44, R40, R44 ;  /* 0x0000002c282c7228 */ /* 0x000fc40000000000 */
[C---:B------:R-:W-:Y:S01]  /*2ea0*/  DFMA R20, R26.reuse, R20, -UR8 ;  /* 0x800000081a147e2b */ /* 0x040fe20008000014 */
[----:B------:R-:W-:Y:S01]  /*2eb0*/  UMOV UR8, 0x11110818 ;  /* 0x1111081800087882 */ /* 0x000fe20000000000 */
[----:B------:R-:W-:Y:S01]  /*2ec0*/  DFMA R42, R26, R42, UR6 ;  /* 0x000000061a2a7e2b */ /* 0x000fe2000800002a */
[----:B------:R-:W-:Y:S01]  /*2ed0*/  UMOV UR9, 0x3f811111 ;  /* 0x3f81111100097882 */ /* 0x000fe20000000000 */
[----:B------:R-:W-:Y:S01]  /*2ee0*/  UMOV UR6, 0x16c15d47 ;  /* 0x16c15d4700067882 */ /* 0x000fe20000000000 */
[----:B------:R-:W-:Y:S01]  /*2ef0*/  UMOV UR7, 0x3f56c16c ;  /* 0x3f56c16c00077882 */ /* 0x000fe20000000000 */
[----:B------:R-:W-:Y:S02]  /*2f00*/  DFMA R44, R18, R44, R40 ;  /* 0x0000002c122c722b */ /* 0x000fe40000000028 */
[C---:B------:R-:W-:Y:S01]  /*2f10*/  DFMA R20, R26.reuse, R20, UR8 ;  /* 0x000000081a147e2b */ /* 0x040fe20008000014 */
[----:B------:R-:W-:Y:S01]  /*2f20*/  UMOV UR8, 0x55555554 ;  /* 0x5555555400087882 */ /* 0x000fe20000000000 */
[----:B------:R-:W-:Y:S01]  /*2f30*/  DFMA R42, R26, R42, -UR6 ;  /* 0x800000061a2a7e2b */ /* 0x000fe2000800002a */
[----:B------:R-:W-:Y:S01]  /*2f40*/  UMOV UR9, 0x3fc55555 ;  /* 0x3fc5555500097882 */ /* 0x000fe20000000000 */
[----:B------:R-:W-:Y:S01]  /*2f50*/  UMOV UR6, 0x55555551 ;  /* 0x5555555100067882 */ /* 0x000fe20000000000 */
[----:B------:R-:W-:Y:S01]  /*2f60*/  UMOV UR7, 0x3fa55555 ;  /* 0x3fa5555500077882 */ /* 0x000fe20000000000 */
[----:B------:R-:W0:Y:S01]  /*2f70*/  F2I.S64.F64 R18, R14 ;  /* 0x0000000e00127311 */ /* 0x000e220000301900 */
[----:B------:R-:W-:-:S02]  /*2f80*/  DMUL R28, R22, R44 ;  /* 0x0000002c161c7228 */ /* 0x000fc40000000000 */
[C---:B------:R-:W-:Y:S02]  /*2f90*/  DFMA R20, R26.reuse, R20, -UR8 ;  /* 0x800000081a147e2b */ /* 0x040fe40008000014 */
[----:B------:R-:W-:-:S06]  /*2fa0*/  DFMA R42, R26, R42, UR6 ;  /* 0x000000061a2a7e2b */ /* 0x000fcc000800002a */
[C---:B------:R-:W-:Y:S02]  /*2fb0*/  DFMA R20, R26.reuse, R20, RZ ;  /* 0x000000141a14722b */ /* 0x040fe400000000ff */
[----:B------:R-:W-:Y:S01]  /*2fc0*/  DFMA R42, R26, R42, -0.5 ;  /* 0xbfe000001a2a742b */ /* 0x000fe2000000002a */
[C---:B0-----:R-:W-:Y:S02]  /*2fd0*/  LOP3.LUT R19, R18.reuse, 0x1, RZ, 0xc0, !PT ;  /* 0x0000000112137812 */ /* 0x041fe400078ec0ff */
[----:B------:R-:W-:-:S03]  /*2fe0*/  LOP3.LUT P1, RZ, R18, 0x2, RZ, 0xc0, !PT ;  /* 0x0000000212ff7812 */ /* 0x000fc6000782c0ff */
[----:B------:R-:W-:Y:S01]  /*2ff0*/  DFMA R20, R24, R20, R24 ;  /* 0x000000141814722b */ /* 0x000fe20000000018 */
[----:B------:R-:W-:Y:S01]  /*3000*/  ISETP.NE.U32.AND P0, PT, R19, 0x1, PT ;  /* 0x000000011300780c */ /* 0x000fe20003f05070 */
[----:B------:R-:W-:Y:S02]  /*3010*/  DFMA R42, R26, R42, 1 ;  /* 0x3ff000001a2a742b */ /* 0x000fe4000000002a */
[----:B------:R-:W-:Y:S01]  /*3020*/  DFMA R24, R28, -R28, R22 ;  /* 0x8000001c1c18722b */ /* 0x000fe20000000016 */
[----:B------:R-:W-:Y:S01]  /*3030*/  ISETP.NE.U32.AND.EX P0, PT, RZ, RZ, PT, P0 ;  /* 0x000000ffff00720c */ /* 0x000fe20003f05100 */
[----:B------:R-:W-:-:S04]  /*3040*/  VIADD R27, R45, 0xfff00000 ;  /* 0xfff000002d1b7836 */ /* 0x000fc80000000000 */
[----:B------:R-:W-:Y:S02]  /*3050*/  LOP3.LUT R26, R21, 0x80000000, RZ, 0x3c, !PT ;  /* 0x80000000151a7812 */ /* 0x000fe400078e3cff */
[----:B------:R-:W-:Y:S02]  /*3060*/  FSEL R18, R42, R20, !P0 ;  /* 0x000000142a127208 */ /* 0x000fe40004000000 */
[----:B------:R-:W-:Y:S02]  /*3070*/  FSEL R19, R43, R21, !P0 ;  /* 0x000000152b137208 */ /* 0x000fe40004000000 */
[----:B------:R-:W-:Y:S02]  /*3080*/  FSEL R20, R20, R42, !P0 ;  /* 0x0000002a14147208 */ /* 0x000fe40004000000 */
[----:B------:R-:W-:Y:S01]  /*3090*/  FSEL R21, R26, R43, !P0 ;  /* 0x0000002b1a157208 */ /* 0x000fe20004000000 */
[----:B------:R-:W-:Y:S01]  /*30a0*/  IMAD.MOV.U32 R26, RZ, RZ, R44 ;  /* 0x000000ffff1a7224 */ /* 0x000fe200078e002c */
[----:B------:R-:W-:-:S02]  /*30b0*/  ISETP.GE.U32.AND P0, PT, R40, 0x7ca00000, PT ;  /* 0x7ca000002800780c */ /* 0x000fc40003f06070 */
[----:B------:R-:W-:Y:S02]  /*30c0*/  @P1 LOP3.LUT R30, R19, 0x80000000, RZ, 0x3c, !PT ;  /* 0x80000000131e1812 */ /* 0x000fe400078e3cff */
[----:B------:R-:W-:Y:S01]  /*30d0*/  @P1 LOP3.LUT R36, R21, 0x80000000, RZ, 0x3c, !PT ;  /* 0x8000000015241812 */ /* 0x000fe200078e3cff */
[----:B------:R-:W-:Y:S02]  /*30e0*/  DFMA R42, R24, R26, R28 ;  /* 0x0000001a182a722b */ /* 0x000fe4000000001c */
[----:B------:R-:W-:Y:S02]  /*30f0*/  @P1 IMAD.MOV.U32 R19, RZ, RZ, R30 ;  /* 0x000000ffff131224 */ /* 0x000fe400078e001e */
[----:B------:R-:W-:-:S04]  /*3100*/  @P1 IMAD.MOV.U32 R21, RZ, RZ, R36 ;  /* 0x000000ffff151224 */ /* 0x000fc800078e0024 */
[----:B------:R-:W-:Y:S05]  /*3110*/  @!P0 BRA `(.L_x_39) ;  /* 0x0000000000188947 */ /* 0x000fea0003800000 */
[----:B------:R-:W-:Y:S01]  /*3120*/  MOV R26, R44 ;  /* 0x0000002c001a7202 */ /* 0x000fe20000000f00 */
[----:B------:R-:W-:Y:S01]  /*3130*/  IMAD.MOV.U32 R36, RZ, RZ, R40 ;  /* 0x000000ffff247224 */ /* 0x000fe200078e0028 */
[----:B------:R-:W-:-:S07]  /*3140*/  MOV R30, 0x3160 ;  /* 0x00003160001e7802 */ /* 0x000fce0000000f00 */
[----:B-1----:R-:W-:Y:S05]  /*3150*/  CALL.REL.NOINC `($__internal_0_$__cuda_sm20_dsqrt_rn_f64_mediumpath_v1) ;  /* 0x0000001000e07944 */ /* 0x002fea0003c00000 */
[----:B------:R-:W-:Y:S02]  /*3160*/  IMAD.MOV.U32 R42, RZ, RZ, R24 ;  /* 0x000000ffff2a7224 */ /* 0x000fe400078e0018 */
[----:B------:R-:W-:-:S07]  /*3170*/  IMAD.MOV.U32 R43, RZ, RZ, R25 ;  /* 0x000000ffff2b7224 */ /* 0x000fce00078e0019 */
.L_x_39:
[----:B------:R-:W-:Y:S05]  /*3180*/  BSYNC.RECONVERGENT B5 ;  /* 0x0000000000057941 */ /* 0x000fea0003800200 */
.L_x_38:
[----:B------:R-:W0:Y:S01]  /*3190*/  FRND.F64.TRUNC R24, R16 ;  /* 0x0000001000187313 */ /* 0x000e22000030d800 */
[----:B------:R-:W-:Y:S01]  /*31a0*/  DMUL R22, RZ, R16 ;  /* 0x00000010ff167228 */ /* 0x000fe20000000000 */
[----:B------:R-:W-:Y:S01]  /*31b0*/  IMAD.MOV.U32 R30, RZ, RZ, R37 ;  /* 0x000000ffff1e7224 */ /* 0x000fe200078e0025 */
[----:B------:R-:W-:Y:S01]  /*31c0*/  DADD R20, RZ, R20 ;  /* 0x00000000ff147229 */ /* 0x000fe20000000014 */
[----:B------:R-:W-:-:S07]  /*31d0*/  IMAD.MOV.U32 R38, RZ, RZ, 0x1 ;  /* 0x00000001ff267424 */ /* 0x000fce00078e00ff */
[----:B------:R-:W-:Y:S02]  /*31e0*/  DMUL R20, R20, R42 ;  /* 0x0000002a14147228 */ /* 0x000fe40000000000 */
[----:B0-----:R-:W-:-:S06]  /*31f0*/  DSETP.NEU.AND P0, PT, R16, R24, PT ;  /* 0x000000181000722a */ /* 0x001fcc0003f0d000 */
[----:B------:R-:W-:Y:S02]  /*3200*/  FSEL R18, R22, R18, !P0 ;  /* 0x0000001216127208 */ /* 0x000fe40004000000 */
[----:B------:R-:W-:Y:S02]  /*3210*/  FSEL R19, R23, R19, !P0 ;  /* 0x0000001317137208 */ /* 0x000fe40004000000 */
[----:B------:R-:W-:Y:S01]  /*3220*/  MOV R22, R31 ;  /* 0x0000001f00167202 */ /* 0x000fe20000000f00 */
[----:B------:R-:W-:-:S03]  /*3230*/  IMAD.MOV.U32 R31, RZ, RZ, R33 ;  /* 0x000000ffff1f7224 */ /* 0x000fc600078e0021 */
[----:B------:R-:W-:-:S11]  /*3240*/  DMUL R18, R42, R18 ;  /* 0x000000122a127228 */ /* 0x000fd60000000000 */
.L_x_35:
[----:B------:R-:W-:Y:S05]  /*3250*/  BSYNC.RECONVERGENT B4 ;  /* 0x0000000000047941 */ /* 0x000fea0003800200 */
.L_x_34:
[----:B------:R-:W-:Y:S02]  /*3260*/  IMAD.MOV.U32 R16, RZ, RZ, -0x3987aba9 ;  /* 0xc6785457ff107424 */ /* 0x000fe400078e00ff */
[----:B------:R-:W-:-:S06]  /*3270*/  IMAD.MOV.U32 R17, RZ, RZ, 0x3fb44d57 ;  /* 0x3fb44d57ff117424 */ /* 0x000fcc00078e00ff */
[----:B------:R-:W-:-:S08]  /*3280*/  DFMA R16, R18, R16, 1 ;  /* 0x3ff000001210742b */ /* 0x000fd00000000010 */
[----:B------:R-:W-:-:S14]  /*3290*/  DSETP.GTU.AND P0, PT, R16, RZ, PT ;  /* 0x000000ff1000722a */ /* 0x000fdc0003f0c000 */
[----:B------:R-:W-:Y:S05]  /*32a0*/  @!P0 BRA `(.L_x_40) ;  /* 0xfffffff000408947 */ /* 0x000fea000383ffff */
[----:B------:R-:W-:Y:S05]  /*32b0*/  BSYNC.RECONVERGENT B3 ;  /* 0x0000000000037941 */ /* 0x000fea0003800200 */
.L_x_33:
[----:B------:R-:W-:Y:S01]  /*32c0*/  SHF.R.U32.HI R23, RZ, 0x2, R22 ;  /* 0x00000002ff177819 */ /* 0x000fe20000011616 */
[----:B------:R-:W-:Y:S01]  /*32d0*/  VIADD R37, R34, 0xb0f8a ;  /* 0x000b0f8a22257836 */ /* 0x000fe20000000000 */
[----:B------:R-:W-:Y:S01]  /*32e0*/  SHF.R.U32.HI R26, RZ, 0x2, R35 ;  /* 0x00000002ff1a7819 */ /* 0x000fe20000011623 */
[----:B------:R-:W-:Y:S01]  /*32f0*/  UMOV UR6, 0xb2fec56d ;  /* 0xb2fec56d00067882 */ /* 0x000fe20000000000 */
[----:B------:R-:W-:Y:S01]  /*3300*/  LOP3.LUT R23, R23, R22, RZ, 0x3c, !PT ;  /* 0x0000001617177212 */ /* 0x000fe200078e3cff */
[----:B------:R-:W-:Y:S01]  /*3310*/  UMOV UR7, 0x3fa0f27b ;  /* 0x3fa0f27b00077882 */ /* 0x000fe20000000000 */
[----:B------:R-:W-:Y:S02]  /*3320*/  SHF.L.U32 R22, R33, 0x4, RZ ;  /* 0x0000000421167819 */ /* 0x000fe400000006ff */
[----:B------:R-:W-:Y:S01]  /*3330*/  LOP3.LUT R25, R26, R35, RZ, 0x3c, !PT ;  /* 0x000000231a197212 */ /* 0x000fe200078e3cff */
        /* <DEDUP_REMOVED lines=8> */
[----:B------:R-:W-:-:S03]  /*33c0*/  DMUL R22, R18, -UR6 ;  /* 0x8000000612167c28 */ /* 0x000fc60008000000 */
[----:B------:R-:W-:-:S05]  /*33d0*/  IADD3 R24, PT, PT, R42, R37, RZ ;  /* 0x000000252a187210 */ /* 0x000fca0007ffe0ff */
        /* <DEDUP_REMOVED lines=16> */
[--C-:B------:R-:W-:Y:S01]  /*34e0*/  IMAD.MOV.U32 R27, RZ, RZ, R17.reuse ;  /* 0x000000ffff1b7224 */ /* 0x100fe200078e0011 */
[----:B------:R-:W-:Y:S01]  /*34f0*/  MOV R43, R25 ;  /* 0x00000019002b7202 */ /* 0x000fe20000000f00 */
[----:B------:R-:W-:Y:S01]  /*3500*/  IMAD.MOV.U32 R44, RZ, RZ, R24 ;  /* 0x000000ffff2c7224 */ /* 0x000fe200078e0018 */
[----:B------:R-:W-:Y:S01]  /*3510*/  BSSY.RECONVERGENT B3, `(.L_x_42) ;  /* 0x000005a000037945 */ /* 0x000fe20003800200 */
[----:B------:R-:W-:Y:S02]  /*3520*/  IMAD.MOV.U32 R35, RZ, RZ, R17 ;  /* 0x000000ffff237224 */ /* 0x000fe400078e0011 */
[----:B------:R-:W-:Y:S02]  /*3530*/  IMAD.MOV.U32 R36, RZ, RZ, R16 ;  /* 0x000000ffff247224 */ /* 0x000fe400078e0010 */
[----:B------:R-:W-:-:S02]  /*3540*/  IMAD.MOV.U32 R34, RZ, RZ, -0x3ff ;  /* 0xfffffc01ff227424 */ /* 0x000fc400078e00ff */
[----:B------:R-:W-:Y:S01]  /*3550*/  @!P2 DMUL R24, R24, 1.80143985094819840000e+16 ;  /* 0x435000001818a828 */ /* 0x000fe20000000000 */
[----:B------:R-:W-:Y:S01]  /*3560*/  @!P2 MOV R34, 0xfffffbcb ;  /* 0xfffffbcb0022a802 */ /* 0x000fe20000000f00 */
[----:B------:R-:W-:-:S08]  /*3570*/  @!P0 DMUL R26, R16, 1.80143985094819840000e+16 ;  /* 0x43500000101a8828 */ /* 0x000fd00000000000 */
[----:B------:R-:W-:Y:S02]  /*3580*/  @!P2 IMAD.MOV.U32 R43, RZ, RZ, R25 ;  /* 0x000000ffff2ba224 */ /* 0x000fe400078e0019 */
[----:B------:R-:W-:Y:S02]  /*3590*/  @!P0 IMAD.MOV.U32 R35, RZ, RZ, R27 ;  /* 0x000000ffff238224 */ /* 0x000fe400078e001b */
[----:B------:R-:W-:Y:S01]  /*35a0*/  @!P0 IMAD.MOV.U32 R36, RZ, RZ, R26 ;  /* 0x000000ffff248224 */ /* 0x000fe200078e001a */
[----:B------:R-:W-:Y:S01]  /*35b0*/  IADD3 R22, PT, PT, R43, -0x1, RZ ;  /* 0xffffffff2b167810 */ /* 0x000fe20007ffe0ff */
[----:B------:R-:W-:Y:S02]  /*35c0*/  VIADD R23, R35, 0xffffffff ;  /* 0xffffffff23177836 */ /* 0x000fe40000000000 */
[----:B------:R-:W-:Y:S01]  /*35d0*/  @!P2 IMAD.MOV.U32 R44, RZ, RZ, R24 ;  /* 0x000000ffff2ca224 */ /* 0x000fe200078e0018 */
[----:B------:R-:W-:Y:S02]  /*35e0*/  ISETP.GE.U32.AND P3, PT, R22, 0x7fefffff, PT ;  /* 0x7fefffff1600780c */ /* 0x000fe40003f66070 */
[----:B------:R-:W-:-:S11]  /*35f0*/  ISETP.GE.U32.AND P1, PT, R23, 0x7fefffff, PT ;  /* 0x7fefffff1700780c */ /* 0x000fd60003f26070 */
[----:B------:R-:W-:Y:S01]  /*3600*/  @P3 IMAD.MOV.U32 R28, RZ, RZ, 0x0 ;  /* 0x00000000ff1c3424 */ /* 0x000fe200078e00ff */
[----:B------:R-:W-:Y:S01]  /*3610*/  @P3 LOP3.LUT P4, RZ, R25, 0x7fffffff, RZ, 0xc0, !PT ;  /* 0x7fffffff19ff3812 */ /* 0x000fe2000788c0ff */
[----:B------:R-:W-:Y:S01]  /*3620*/  @P3 IMAD.MOV.U32 R29, RZ, RZ, 0x7ff00000 ;  /* 0x7ff00000ff1d3424 */ /* 0x000fe200078e00ff */
[----:B------:R-:W-:Y:S01]  /*3630*/  @P1 MOV R23, 0x7ff00000 ;  /* 0x7ff0000000171802 */ /* 0x000fe20000000f00 */
[----:B------:R-:W-:Y:S01]  /*3640*/  @P1 IMAD.MOV.U32 R22, RZ, RZ, 0x0 ;  /* 0x00000000ff161424 */ /* 0x000fe200078e00ff */
[----:B------:R-:W-:-:S03]  /*3650*/  @P1 LOP3.LUT P5, RZ, R27, 0x7fffffff, RZ, 0xc0, !PT ;  /* 0x7fffffff1bff1812 */ /* 0x000fc600078ac0ff */
[----:B------:R-:W-:Y:S02]  /*3660*/  @P3 DFMA R28, R24, R28, +INF ;  /* 0x7ff00000181c342b */ /* 0x000fe4000000001c */
[----:B------:R-:W-:-:S08]  /*3670*/  @P1 DFMA R22, R26, R22, +INF ;  /* 0x7ff000001a16142b */ /* 0x000fd00000000016 */
[----:B------:R-:W-:Y:S02]  /*3680*/  @P3 FSEL R28, R28, RZ, P4 ;  /* 0x000000ff1c1c3208 */ /* 0x000fe40002000000 */
[----:B------:R-:W-:Y:S02]  /*3690*/  @P3 FSEL R29, R29, -QNAN , P4 ;  /* 0xfff000001d1d3808 */ /* 0x000fe40002000000 */
[----:B------:R-:W-:Y:S02]  /*36a0*/  @P1 FSEL R40, R22, RZ, P5 ;  /* 0x000000ff16281208 */ /* 0x000fe40002800000 */
[----:B------:R-:W-:Y:S01]  /*36b0*/  @P1 FSEL R41, R23, -QNAN , P5 ;  /* 0xfff0000017291808 */ /* 0x000fe20002800000 */
[----:B------:R-:W-:Y:S06]  /*36c0*/  @P3 BRA `(.L_x_43) ;  /* 0x0000000000f83947 */ /* 0x000fec0003800000 */
[C---:B------:R-:W-:Y:S01]  /*36d0*/  LOP3.LUT R22, R43.reuse, 0xfffff, RZ, 0xc0, !PT ;  /* 0x000fffff2b167812 */ /* 0x040fe200078ec0ff */
[----:B------:R-:W-:Y:S01]  /*36e0*/  IMAD.MOV.U32 R28, RZ, RZ, R44 ;  /* 0x000000ffff1c7224 */ /* 0x000fe200078e002c */
[----:B------:R-:W-:Y:S01]  /*36f0*/  UMOV UR6, 0x3ae80f1e ;  /* 0x3ae80f1e00067882 */ /* 0x000fe20000000000 */
[----:B------:R-:W-:Y:S01]  /*3700*/  UMOV UR7, 0x3eb1380b ;  /* 0x3eb1380b00077882 */ /* 0x000fe20000000000 */
[----:B------:R-:W-:Y:S01]  /*3710*/  LOP3.LUT R29, R22, 0x3ff00000, RZ, 0xfc, !PT ;  /* 0x3ff00000161d7812 */ /* 0x000fe200078efcff */
[----:B------:R-:W-:Y:S01]  /*3720*/  IMAD.MOV.U32 R22, RZ, RZ, RZ ;  /* 0x000000ffff167224 */ /* 0x000fe200078e00ff */
        /* <DEDUP_REMOVED lines=18> */
[----:B------:R-:W-:Y:S01]  /*3850*/  MOV R24, 0x8b7a8b04 ;  /* 0x8b7a8b0400187802 */ /* 0x000fe20000000f00 */
        /* <DEDUP_REMOVED lines=22> */
[----:B------:R-:W-:Y:S01]  /*39c0*/  DMUL R44, R28, R24 ;  /* 0x000000181c2c7228 */ /* 0x000fe20000000000 */
[----:B------:R-:W-:Y:S01]  /*39d0*/  LOP3.LUT R24, R34, 0x80000000, RZ, 0x3c, !PT ;  /* 0x8000000022187812 */ /* 0x000fe200078e3cff */
[----:B------:R-:W-:-:S06]  /*39e0*/  IMAD.MOV.U32 R25, RZ, RZ, 0x43300000 ;  /* 0x43300000ff197424 */ /* 0x000fcc00078e00ff */
[----:B------:R-:W-:Y:S02]  /*39f0*/  DFMA R44, R22, R44, R26 ;  /* 0x0000002c162c722b */ /* 0x000fe4000000001a */
[----:B------:R-:W-:Y:S01]  /*3a00*/  DADD R24, R24, -UR6 ;  /* 0x8000000618187e29 */ /* 0x000fe20008000000 */
[----:B------:R-:W-:Y:S01]  /*3a10*/  UMOV UR6, 0xfefa39ef ;  /* 0xfefa39ef00067882 */ /* 0x000fe20000000000 */
[----:B------:R-:W-:-:S06]  /*3a20*/  UMOV UR7, 0x3fe62e42 ;  /* 0x3fe62e4200077882 */ /* 0x000fcc0000000000 */
[----:B------:R-:W-:-:S08]  /*3a30*/  DFMA R28, R24, UR6, R22 ;  /* 0x00000006181c7c2b */ /* 0x000fd00008000016 */
[----:B------:R-:W-:Y:S01]  /*3a40*/  DFMA R26, R24, -UR6, R28 ;  /* 0x80000006181a7c2b */ /* 0x000fe2000800001c */
[----:B------:R-:W-:Y:S01]  /*3a50*/  UMOV UR6, 0x3b39803f ;  /* 0x3b39803f00067882 */ /* 0x000fe20000000000 */
[----:B------:R-:W-:-:S06]  /*3a60*/  UMOV UR7, 0x3c7abc9e ;  /* 0x3c7abc9e00077882 */ /* 0x000fcc0000000000 */
[----:B------:R-:W-:-:S08]  /*3a70*/  DADD R26, -R22, R26 ;  /* 0x00000000161a7229 */ /* 0x000fd0000000011a */
[----:B------:R-:W-:-:S08]  /*3a80*/  DADD R26, R44, -R26 ;  /* 0x000000002c1a7229 */ /* 0x000fd0000000081a */
[----:B------:R-:W-:-:S08]  /*3a90*/  DFMA R26, R24, UR6, R26 ;  /* 0x00000006181a7c2b */ /* 0x000fd0000800001a */
[----:B------:R-:W-:-:S11]  /*3aa0*/  DADD R28, R28, R26 ;  /* 0x000000001c1c7229 */ /* 0x000fd6000000001a */
.L_x_43:
[----:B------:R-:W-:Y:S05]  /*3ab0*/  BSYNC.RECONVERGENT B3 ;  /* 0x0000000000037941 */ /* 0x000fea0003800200 */
.L_x_42:
[----:B------:R-:W-:Y:S01]  /*3ac0*/  BSSY.RECONVERGENT B3, `(.L_x_44) ;  /* 0x0000044000037945 */ /* 0x000fe20003800200 */
[----:B------:R-:W-:Y:S01]  /*3ad0*/  IMAD.MOV.U32 R44, RZ, RZ, -0x3ff ;  /* 0xfffffc01ff2c7424 */ /* 0x000fe200078e00ff */
[----:B------:R-:W-:Y:S01]  /*3ae0*/  MOV R43, R31 ;  /* 0x0000001f002b7202 */ /* 0x000fe20000000f00 */
[----:B------:R-:W-:Y:S02]  /*3af0*/  IMAD.MOV.U32 R31, RZ, RZ, R42 ;  /* 0x000000ffff1f7224 */ /* 0x000fe400078e002a */
[----:B------:R-:W-:Y:S02]  /*3b00*/  IMAD.MOV.U32 R34, RZ, RZ, R37 ;  /* 0x000000ffff227224 */ /* 0x000fe400078e0025 */
[----:B------:R-:W-:Y:S01]  /*3b10*/  @!P0 IMAD.MOV.U32 R44, RZ, RZ, -0x435 ;  /* 0xfffffbcbff2c8424 */ /* 0x000fe200078e00ff */
[----:B------:R-:W-:Y:S06]  /*3b20*/  @P1 BRA `(.L_x_45) ;  /* 0x0000000000f41947 */ /* 0x000fec0003800000 */
[C---:B------:R-:W-:Y:S01]  /*3b30*/  LOP3.LUT R22, R35.reuse, 0xfffff, RZ, 0xc0, !PT ;  /* 0x000fffff23167812 */ /* 0x040fe200078ec0ff */
[----:B------:R-:W-:Y:S01]  /*3b40*/  IMAD.MOV.U32 R24, RZ, RZ, RZ ;  /* 0x000000ffff187224 */ /* 0x000fe200078e00ff */
[----:B------:R-:W-:Y:S01]  /*3b50*/  UMOV UR6, 0x3ae80f1e ;  /* 0x3ae80f1e00067882 */ /* 0x000fe20000000000 */
[----:B------:R-:W-:Y:S01]  /*3b60*/  UMOV UR7, 0x3eb1380b ;  /* 0x3eb1380b00077882 */ /* 0x000fe20000000000 */
[----:B------:R-:W-:Y:S02]  /*3b70*/  LOP3.LUT R37, R22, 0x3ff00000, RZ, 0xfc, !PT ;  /* 0x3ff0000016257812 */ /* 0x000fe400078efcff */
[----:B------:R-:W-:Y:S02]  /*3b80*/  LEA.HI R35, R35, R44, RZ, 0xc ;  /* 0x0000002c23237211 */ /* 0x000fe400078f60ff */
[----:B------:R-:W-:-:S13]  /*3b90*/  ISETP.GE.U32.AND P0, PT, R37, 0x3ff6a09f, PT ;  /* 0x3ff6a09f2500780c */ /* 0x000fda0003f06070 */
[----:B------:R-:W-:Y:S02]  /*3ba0*/  @P0 VIADD R23, R37, 0xfff00000 ;  /* 0xfff0000025170836 */ /* 0x000fe40000000000 */
[----:B------:R-:W-:-:S03]  /*3bb0*/  @P0 VIADD R35, R35, 0x1 ;  /* 0x0000000123230836 */ /* 0x000fc60000000000 */
[----:B------:R-:W-:-:S06]  /*3bc0*/  @P0 MOV R37, R23 ;  /* 0x0000001700250202 */ /* 0x000fcc0000000f00 */
        /* <DEDUP_REMOVED lines=32> */
[----:B------:R-:W-:Y:S01]  /*3dd0*/  HFMA2 R23, -RZ, RZ, 3.59375, 0 ;  /* 0x43300000ff177431 */ /* 0x000fe200000001ff */
[----:B------:R-:W-:Y:S01]  /*3de0*/  LOP3.LUT R22, R35, 0x80000000, RZ, 0x3c, !PT ;  /* 0x8000000023167812 */ /* 0x000fe200078e3cff */
        /* <DEDUP_REMOVED lines=17> */
.L_x_45:
[----:B------:R-:W-:Y:S05]  /*3f00*/  BSYNC.RECONVERGENT B3 ;  /* 0x0000000000037941 */ /* 0x000fea0003800200 */
.L_x_44:
        /* <DEDUP_REMOVED lines=9> */
.L_x_41:
[----:B------:R-:W-:Y:S05]  /*3fa0*/  BSYNC.RECONVERGENT B2 ;  /* 0x0000000000027941 */ /* 0x000fea0003800200 */
.L_x_32:
[----:B------:R-:W0:Y:S01]  /*3fb0*/  LDC R21, c[0x0][0x384] ;  /* 0x0000e100ff157b82 */ /* 0x000e220000000800 */
[----:B------:R-:W2:Y:S01]  /*3fc0*/  LDCU UR6, c[0x3][0x48] ;  /* 0x00c00900ff0677ac */ /* 0x000ea20008000800 */
[----:B-1----:R-:W-:Y:S01]  /*3fd0*/  IMAD.IADD R20, R3, 0x1, R32 ;  /* 0x0000000103147824 */ /* 0x002fe200078e0220 */
[----:B------:R-:W-:Y:S01]  /*3fe0*/  DMUL R16, R16, 212 ;  /* 0x406a800010107828 */ /* 0x000fe20000000000 */
[----:B------:R-:W-:Y:S05]  /*3ff0*/  BSSY.RECONVERGENT B2, `(.L_x_47) ;  /* 0x000003f000027945 */ /* 0x000fea0003800200 */
[----:B------:R1:W3:Y:S01]  /*4000*/  F2I.F64.TRUNC R25, R16 ;  /* 0x0000001000197311 */ /* 0x0002e2000030d100 */
[----:B--2---:R-:W-:-:S05]  /*4010*/  VIADD R22, R20, UR6 ;  /* 0x0000000614167c36 */ /* 0x004fca0008000000 */
[----:B0-----:R-:W-:-:S04]  /*4020*/  VIMNMX R23, PT, PT, R22, R21, PT ;  /* 0x0000001516177248 */ /* 0x001fc80003fe0100 */
[----:B------:R-:W-:-:S13]  /*4030*/  ISETP.GT.AND P0, PT, R23, R20, PT ;  /* 0x000000141700720c */ /* 0x000fda0003f04270 */
[----:B-1-3--:R-:W-:Y:S05]  /*4040*/  @!P0 BRA `(.L_x_48) ;  /* 0x0000000000e48947 */ /* 0x00afea0003800000 */
[--C-:B------:R-:W-:Y:S01]  /*4050*/  IMAD.IADD R16, R23, 0x1, -R20.reuse ;  /* 0x0000000117107824 */ /* 0x100fe200078e0a14 */
[----:B------:R-:W-:Y:S01]  /*4060*/  BSSY.RECONVERGENT B3, `(.L_x_49) ;  /* 0x000001b000037945 */ /* 0x000fe20003800200 */
[----:B------:R-:W-:-:S03]  /*4070*/  IMAD.MOV.U32 R24, RZ, RZ, R20 ;  /* 0x000000ffff187224 */ /* 0x000fc600078e0014 */
[----:B------:R-:W-:-:S13]  /*4080*/  LOP3.LUT P0, R26, R16, 0x3, RZ, 0xc0, !PT ;  /* 0x00000003101a7812 */ /* 0x000fda000780c0ff */
[----:B------:R-:W-:Y:S05]  /*4090*/  @!P0 BRA `(.L_x_50) ;  /* 0x00000000005c8947 */ /* 0x000fea0003800000 */
[----:B------:R-:W0:Y:S01]  /*40a0*/  LDC.64 R18, c[0x0][0x3a0] ;  /* 0x0000e800ff127b82 */ /* 0x000e220000000a00 */
[----:B------:R-:W-:-:S07]  /*40b0*/  IMAD R27, R12, R21, R20 ;  /* 0x000000150c1b7224 */ /* 0x000fce00078e0214 */
[----:B------:R-:W1:Y:S01]  /*40c0*/  LDC.64 R16, c[0x0][0x390] ;  /* 0x0000e400ff107b82 */ /* 0x000e620000000a00 */
[----:B0-----:R-:W-:-:S05]  /*40d0*/  IMAD.WIDE R18, R27, 0x4, R18 ;  /* 0x000000041b127825 */ /* 0x001fca00078e0212 */
[----:B------:R-:W2:Y:S04]  /*40e0*/  LDG.E R27, desc[UR4][R18.64] ;  /* 0x00000004121b7981 */ /* 0x000ea8000c1e1900 */
[----:B-1----:R-:W2:Y:S01]  /*40f0*/  LDG.E R24, desc[UR4][R16.64+0x4] ;  /* 0x0000040410187981 */ /* 0x002ea2000c1e1900 */
[----:B------:R-:W-:Y:S01]  /*4100*/  ISETP.NE.AND P0, PT, R26, 0x1, PT ;  /* 0x000000011a00780c */ /* 0x000fe20003f05270 */
[----:B--2---:R-:W-:-:S05]  /*4110*/  FADD R27, R24, R27 ;  /* 0x0000001b181b7221 */ /* 0x004fca0000000000 */
[----:B------:R0:W-:Y:S01]  /*4120*/  STG.E desc[UR4][R18.64], R27 ;  /* 0x0000001b12007986 */ /* 0x0001e2000c101904 */
[----:B------:R-:W-:-:S06]  /*4130*/  IADD3 R24, PT, PT, R20, 0x1, RZ ;  /* 0x0000000114187810 */ /* 0x000fcc0007ffe0ff */
[----:B------:R-:W-:Y:S05]  /*4140*/  @!P0 BRA `(.L_x_50) ;  /* 0x0000000000308947 */ /* 0x000fea0003800000 */
[----:B------:R-:W2:Y:S04]  /*4150*/  LDG.E R24, desc[UR4][R16.64+0x8] ;  /* 0x0000080410187981 */ /* 0x000ea8000c1e1900 */
[----:B0-----:R-:W2:Y:S01]  /*4160*/  LDG.E R27, desc[UR4][R18.64+0x4] ;  /* 0x00000404121b7981 */ /* 0x001ea2000c1e1900 */
[----:B------:R-:W-:Y:S01]  /*4170*/  ISETP.NE.AND P0, PT, R26, 0x2, PT ;  /* 0x000000021a00780c */ /* 0x000fe20003f05270 */
[----:B--2---:R-:W-:Y:S01]  /*4180*/  FADD R27, R24, R27 ;  /* 0x0000001b181b7221 */ /* 0x004fe20000000000 */
[----:B------:R-:W-:-:S04]  /*4190*/  VIADD R24, R20, 0x2 ;  /* 0x0000000214187836 */ /* 0x000fc80000000000 */
[----:B------:R1:W-:Y:S07]  /*41a0*/  STG.E desc[UR4][R18.64+0x4], R27 ;  /* 0x0000041b12007986 */ /* 0x0003ee000c101904 */
[----:B------:R-:W-:Y:S05]  /*41b0*/  @!P0 BRA `(.L_x_50) ;  /* 0x0000000000148947 */ /* 0x000fea0003800000 */
[----:B------:R-:W2:Y:S04]  /*41c0*/  LDG.E R16, desc[UR4][R16.64+0xc] ;  /* 0x00000c0410107981 */ /* 0x000ea8000c1e1900 */
[----:B-1----:R-:W2:Y:S01]  /*41d0*/  LDG.E R27, desc[UR4][R18.64+0x8] ;  /* 0x00000804121b7981 */ /* 0x002ea2000c1e1900 */
[----:B------:R-:W-:Y:S02]  /*41e0*/  VIADD R24, R20, 0x3 ;  /* 0x0000000314187836 */ /* 0x000fe40000000000 */
[----:B--2---:R-:W-:-:S05]  /*41f0*/  FADD R27, R16, R27 ;  /* 0x0000001b101b7221 */ /* 0x004fca0000000000 */
[----:B------:R2:W-:Y:S02]  /*4200*/  STG.E desc[UR4][R18.64+0x8], R27 ;  /* 0x0000081b12007986 */ /* 0x0005e4000c101904 */
.L_x_50:
[----:B------:R-:W-:Y:S05]  /*4210*/  BSYNC.RECONVERGENT B3 ;  /* 0x0000000000037941 */ /* 0x000fea0003800200 */
.L_x_49:
[----:B------:R-:W-:-:S04]  /*4220*/  IADD3 R3, PT, PT, R3, R32, -R23 ;  /* 0x0000002003037210 */ /* 0x000fc80007ffe817 */
[----:B------:R-:W-:-:S13]  /*4230*/  ISETP.GT.U32.AND P0, PT, R3, -0x4, PT ;  /* 0xfffffffc0300780c */ /* 0x000fda0003f04070 */
[----:B------:R-:W-:Y:S05]  /*4240*/  @P0 BRA `(.L_x_48) ;  /* 0x0000000000640947 */ /* 0x000fea0003800000 */
.L_x_51:
[----:B012---:R-:W0:Y:S01]  /*4250*/  LDC.64 R18, c[0x0][0x390] ;  /* 0x0000e400ff127b82 */ /* 0x007e220000000a00 */
[----:B------:R-:W-:Y:S02]  /*4260*/  IMAD.IADD R3, R24, 0x1, -R20 ;  /* 0x0000000118037824 */ /* 0x000fe400078e0a14 */
[----:B------:R-:W-:-:S05]  /*4270*/  IMAD R27, R12, R21, R24 ;  /* 0x000000150c1b7224 */ /* 0x000fca00078e0218 */
[----:B------:R-:W1:Y:S01]  /*4280*/  LDC.64 R16, c[0x0][0x3a0] ;  /* 0x0000e800ff107b82 */ /* 0x000e620000000a00 */
[----:B0-----:R-:W-:-:S05]  /*4290*/  IMAD.WIDE R18, R3, 0x4, R18 ;  /* 0x0000000403127825 */ /* 0x001fca00078e0212 */
[----:B------:R-:W2:Y:S01]  /*42a0*/  LDG.E R3, desc[UR4][R18.64+0x4] ;  /* 0x0000040412037981 */ /* 0x000ea2000c1e1900 */
[----:B-1----:R-:W-:-:S05]  /*42b0*/  IMAD.WIDE R16, R27, 0x4, R16 ;  /* 0x000000041b107825 */ /* 0x002fca00078e0210 */
[----:B------:R-:W2:Y:S04]  /*42c0*/  LDG.E R26, desc[UR4][R16.64] ;  /* 0x00000004101a7981 */ /* 0x000ea8000c1e1900 */
[----:B------:R-:W3:Y:S04]  /*42d0*/  LDG.E R27, desc[UR4][R16.64+0x4] ;  /* 0x00000404101b7981 */ /* 0x000ee8000c1e1900 */
[----:B------:R-:W4:Y:S04]  /*42e0*/  LDG.E R29, desc[UR4][R16.64+0x8] ;  /* 0x00000804101d7981 */ /* 0x000f28000c1e1900 */
[----:B------:R-:W5:Y:S01]  /*42f0*/  LDG.E R31, desc[UR4][R16.64+0xc] ;  /* 0x00000c04101f7981 */ /* 0x000f62000c1e1900 */
[----:B--2---:R-:W-:-:S05]  /*4300*/  FADD R3, R3, R26 ;  /* 0x0000001a03037221 */ /* 0x004fca0000000000 */
[----:B------:R0:W-:Y:S04]  /*4310*/  STG.E desc[UR4][R16.64], R3 ;  /* 0x0000000310007986 */ /* 0x0001e8000c101904 */
[----:B------:R-:W3:Y:S02]  /*4320*/  LDG.E R26, desc[UR4][R18.64+0x8] ;  /* 0x00000804121a7981 */ /* 0x000ee4000c1e1900 */
[----:B---3--:R-:W-:-:S05]  /*4330*/  FADD R27, R26, R27 ;  /* 0x0000001b1a1b7221 */ /* 0x008fca0000000000 */
[----:B------:R0:W-:Y:S04]  /*4340*/  STG.E desc[UR4][R16.64+0x4], R27 ;  /* 0x0000041b10007986 */ /* 0x0001e8000c101904 */
[----:B------:R-:W4:Y:S02]  /*4350*/  LDG.E R26, desc[UR4][R18.64+0xc] ;  /* 0x00000c04121a7981 */ /* 0x000f24000c1e1900 */
[----:B----4-:R-:W-:-:S05]  /*4360*/  FADD R29, R26, R29 ;  /* 0x0000001d1a1d7221 */ /* 0x010fca0000000000 */
[----:B------:R0:W-:Y:S04]  /*4370*/  STG.E desc[UR4][R16.64+0x8], R29 ;  /* 0x0000081d10007986 */ /* 0x0001e8000c101904 */
[----:B------:R-:W5:Y:S01]  /*4380*/  LDG.E R26, desc[UR4][R18.64+0x10] ;  /* 0x00001004121a7981 */ /* 0x000f62000c1e1900 */
[----:B------:R-:W-:-:S05]  /*4390*/  VIADD R24, R24, 0x4 ;  /* 0x0000000418187836 */ /* 0x000fca0000000000 */
[----:B------:R-:W-:Y:S01]  /*43a0*/  ISETP.GE.AND P0, PT, R24, R23, PT ;  /* 0x000000171800720c */ /* 0x000fe20003f06270 */
[----:B-----5:R-:W-:-:S05]  /*43b0*/  FADD R31, R26, R31 ;  /* 0x0000001f1a1f7221 */ /* 0x020fca0000000000 */
[----:B------:R0:W-:Y:S07]  /*43c0*/  STG.E desc[UR4][R16.64+0xc], R31 ;  /* 0x00000c1f10007986 */ /* 0x0001ee000c101904 */
[----:B------:R-:W-:Y:S05]  /*43d0*/  @!P0 BRA `(.L_x_51) ;  /* 0xfffffffc009c8947 */ /* 0x000fea000383ffff */
.L_x_48:
[----:B------:R-:W-:Y:S05]  /*43e0*/  BSYNC.RECONVERGENT B2 ;  /* 0x0000000000027941 */ /* 0x000fea0003800200 */
.L_x_47:
[----:B------:R-:W-:Y:S01]  /*43f0*/  IADD3 R21, PT, PT, R21, -0x1, RZ ;  /* 0xffffffff15157810 */ /* 0x000fe20007ffe0ff */
[----:B0-----:R-:W-:-:S03]  /*4400*/  IMAD R16, R10, 0x4, R1 ;  /* 0x000000040a107824 */ /* 0x001fc600078e0201 */
[----:B------:R-:W-:-:S05]  /*4410*/  VIADDMNMX R21, R22, R25, R21, PT ;  /* 0x0000001916157246 */ /* 0x000fca0003800115 */
[----:B------:R0:W-:Y:S01]  /*4420*/  STL [R16], R21 ;  /* 0x0000001510007387 */ /* 0x0001e20000100800 */
[----:B------:R-:W-:-:S07]  /*4430*/  VIADD R3, R21, 0xffffffff ;  /* 0xffffffff15037836 */ /* 0x000fce0000000000 */
.L_x_16:
[----:B------:R-:W-:Y:S05]  /*4440*/  BSYNC.RECONVERGENT B0 ;  /* 0x0000000000007941 */ /* 0x000fea0003800200 */
.L_x_15:
[----:B------:R-:W3:Y:S01]  /*4450*/  LDCU UR6, c[0x0][0x384] ;  /* 0x00007080ff0677ac */ /* 0x000ee20008000800 */
[----:B------:R-:W-:-:S05]  /*4460*/  VIADD R3, R3, 0x1 ;  /* 0x0000000103037836 */ /* 0x000fca0000000000 */
[----:B---3--:R-:W-:-:S13]  /*4470*/  ISETP.GE.AND P0, PT, R3, UR6, PT ;  /* 0x0000000603007c0c */ /* 0x008fda000bf06270 */
[----:B------:R-:W-:Y:S05]  /*4480*/  @!P0 BRA `(.L_x_52) ;  /* 0xffffffc0002c8947 */ /* 0x000fea000383ffff */
[----:B------:R-:W-:Y:S05]  /*4490*/  BSYNC.RECONVERGENT B1 ;  /* 0x0000000000017941 */ /* 0x000fea0003800200 */
.L_x_14:
[----:B------:R-:W-:-:S04]  /*44a0*/  IADD3 R10, PT, PT, R10, 0x1, RZ ;  /* 0x000000010a0a7810 */ /* 0x000fc80007ffe0ff */
[----:B------:R-:W-:-:S13]  /*44b0*/  ISETP.NE.AND P0, PT, R10, 0x8, PT ;  /* 0x000000080a00780c */ /* 0x000fda0003f05270 */
[----:B------:R-:W-:Y:S05]  /*44c0*/  @P0 BRA `(.L_x_53) ;  /* 0xffffffc000040947 */ /* 0x000fea000383ffff */
[----:B------:R-:W-:Y:S05]  /*44d0*/  EXIT ;  /* 0x000000000000794d */ /* 0x000fea0003800000 */
        .weak           $__internal_0_$__cuda_sm20_dsqrt_rn_f64_mediumpath_v1
        .type           $__internal_0_$__cuda_sm20_dsqrt_rn_f64_mediumpath_v1,@function
        .size           $__internal_0_$__cuda_sm20_dsqrt_rn_f64_mediumpath_v1,(.L_x_61 - $__internal_0_$__cuda_sm20_dsqrt_rn_f64_mediumpath_v1)
$__internal_0_$__cuda_sm20_dsqrt_rn_f64_mediumpath_v1:
[----:B------:R-:W-:Y:S01]  /*44e0*/  ISETP.GE.U32.AND P0, PT, R36, -0x3400000, PT ;  /* 0xfcc000002400780c */ /* 0x000fe20003f06070 */
[----:B------:R-:W-:-:S12]  /*44f0*/  BSSY.RECONVERGENT B6, `(.L_x_54) ;  /* 0x0000023000067945 */ /* 0x000fd80003800200 */
[----:B------:R-:W-:Y:S05]  /*4500*/  @!P0 BRA `(.L_x_55) ;  /* 0x0000000000208947 */ /* 0x000fea0003800000 */
[----:B------:R-:W-:-:S10]  /*4510*/  DFMA.RM R26, R24, R26, R28 ;  /* 0x0000001a181a722b */ /* 0x000fd4000000401c */
[----:B------:R-:W-:-:S05]  /*4520*/  IADD3 R24, P0, PT, R26, 0x1, RZ ;  /* 0x000000011a187810 */ /* 0x000fca0007f1e0ff */
[----:B------:R-:W-:-:S06]  /*4530*/  IMAD.X R25, RZ, RZ, R27, P0 ;  /* 0x000000ffff197224 */ /* 0x000fcc00000e061b */
[----:B------:R-:W-:-:S08]  /*4540*/  DFMA.RP R22, -R26, R24, R22 ;  /* 0x000000181a16722b */ /* 0x000fd00000008116 */
[----:B------:R-:W-:-:S06]  /*4550*/  DSETP.GT.AND P0, PT, R22, RZ, PT ;  /* 0x000000ff1600722a */ /* 0x000fcc0003f04000 */
[----:B------:R-:W-:Y:S02]  /*4560*/  FSEL R24, R24, R26, P0 ;  /* 0x0000001a18187208 */ /* 0x000fe40000000000 */
[----:B------:R-:W-:Y:S01]  /*4570*/  FSEL R25, R25, R27, P0 ;  /* 0x0000001b19197208 */ /* 0x000fe20000000000 */
[----:B------:R-:W-:Y:S06]  /*4580*/  BRA `(.L_x_56) ;  /* 0x0000000000647947 */ /* 0x000fec0003800000 */
.L_x_55:
[----:B------:R-:W-:-:S14]  /*4590*/  DSETP.NE.AND P0, PT, R22, RZ, PT ;  /* 0x000000ff1600722a */ /* 0x000fdc0003f05000 */
[----:B------:R-:W-:Y:S05]  /*45a0*/  @!P0 BRA `(.L_x_57) ;  /* 0x0000000000588947 */ /* 0x000fea0003800000 */
[----:B------:R-:W-:-:S13]  /*45b0*/  ISETP.GE.AND P0, PT, R23, RZ, PT ;  /* 0x000000ff1700720c */ /* 0x000fda0003f06270 */
[----:B------:R-:W-:Y:S02]  /*45c0*/  @!P0 IMAD.MOV.U32 R24, RZ, RZ, 0x0 ;  /* 0x00000000ff188424 */ /* 0x000fe400078e00ff */
[----:B------:R-:W-:Y:S01]  /*45d0*/  @!P0 IMAD.MOV.U32 R25, RZ, RZ, -0x80000 ;  /* 0xfff80000ff198424 */ /* 0x000fe200078e00ff */
[----:B------:R-:W-:Y:S06]  /*45e0*/  @!P0 BRA `(.L_x_56) ;  /* 0x00000000004c8947 */ /* 0x000fec0003800000 */
[----:B------:R-:W-:-:S13]  /*45f0*/  ISETP.GT.AND P0, PT, R23, 0x7fefffff, PT ;  /* 0x7fefffff1700780c */ /* 0x000fda0003f04270 */
[----:B------:R-:W-:Y:S05]  /*4600*/  @P0 BRA `(.L_x_57) ;  /* 0x0000000000400947 */ /* 0x000fea0003800000 */
[----:B------:R-:W-:Y:S01]  /*4610*/  DMUL R28, R22, 8.11296384146066816958e+31 ;  /* 0x46900000161c7828 */ /* 0x000fe20000000000 */
[----:B------:R-:W-:Y:S01]  /*4620*/  MOV R26, RZ ;  /* 0x000000ff001a7202 */ /* 0x000fe20000000f00 */
[----:B------:R-:W-:Y:S02]  /*4630*/  IMAD.MOV.U32 R22, RZ, RZ, 0x0 ;  /* 0x00000000ff167424 */ /* 0x000fe400078e00ff */
[----:B------:R-:W-:Y:S02]  /*4640*/  IMAD.MOV.U32 R23, RZ, RZ, 0x3fd80000 ;  /* 0x3fd80000ff177424 */ /* 0x000fe400078e00ff */
[----:B------:R-:W0:Y:S02]  /*4650*/  MUFU.RSQ64H R27, R29 ;  /* 0x0000001d001b7308 */ /* 0x000e240000001c00 */
[----:B0-----:R-:W-:-:S08]  /*4660*/  DMUL R24, R26, R26 ;  /* 0x0000001a1a187228 */ /* 0x001fd00000000000 */
[----:B------:R-:W-:-:S08]  /*4670*/  DFMA R24, R28, -R24, 1 ;  /* 0x3ff000001c18742b */ /* 0x000fd00000000818 */
[----:B------:R-:W-:Y:S02]  /*4680*/  DFMA R22, R24, R22, 0.5 ;  /* 0x3fe000001816742b */ /* 0x000fe40000000016 */
[----:B------:R-:W-:-:S08]  /*4690*/  DMUL R24, R26, R24 ;  /* 0x000000181a187228 */ /* 0x000fd00000000000 */
[----:B------:R-:W-:-:S08]  /*46a0*/  DFMA R24, R22, R24, R26 ;  /* 0x000000181618722b */ /* 0x000fd0000000001a */
[----:B------:R-:W-:Y:S02]  /*46b0*/  DMUL R22, R28, R24 ;  /* 0x000000181c167228 */ /* 0x000fe40000000000 */
[----:B------:R-:W-:-:S06]  /*46c0*/  VIADD R25, R25, 0xfff00000 ;  /* 0xfff0000019197836 */ /* 0x000fcc0000000000 */
[----:B------:R-:W-:-:S08]  /*46d0*/  DFMA R26, R22, -R22, R28 ;  /* 0x80000016161a722b */ /* 0x000fd0000000001c */
[----:B------:R-:W-:-:S10]  /*46e0*/  DFMA R24, R24, R26, R22 ;  /* 0x0000001a1818722b */ /* 0x000fd40000000016 */
[----:B------:R-:W-:Y:S01]  /*46f0*/  IADD3 R25, PT, PT, R25, -0x3500000, RZ ;  /* 0xfcb0000019197810 */ /* 0x000fe20007ffe0ff */
[----:B------:R-:W-:Y:S06]  /*4700*/  BRA `(.L_x_56) ;  /* 0x0000000000047947 */ /* 0x000fec0003800000 */
.L_x_57:
[----:B------:R-:W-:-:S11]  /*4710*/  DADD R24, R22, R22 ;  /* 0x0000000016187229 */ /* 0x000fd60000000016 */
.L_x_56:
[----:B------:R-:W-:Y:S05]  /*4720*/  BSYNC.RECONVERGENT B6 ;  /* 0x0000000000067941 */ /* 0x000fea0003800200 */
.L_x_54:
[----:B------:R-:W-:Y:S02]  /*4730*/  IMAD.MOV.U32 R22, RZ, RZ, R30 ;  /* 0x000000ffff167224 */ /* 0x000fe400078e001e */
[----:B------:R-:W-:-:S04]  /*4740*/  IMAD.MOV.U32 R23, RZ, RZ, 0x0 ;  /* 0x00000000ff177424 */ /* 0x000fc800078e00ff */
[----:B------:R-:W-:Y:S05]  /*4750*/  RET.REL.NODEC R22 `(_Z28photon_transduction_paralleliiiPfPiS_) ;  /* 0xffffffb816287950 */ /* 0x000fea0003c3ffff */
.L_x_58:
        /* <DEDUP_REMOVED lines=10> */
.L_x_61:


//--------------------- .text._Z20generate_multinomialPfiiPii --------------------------
	.section	.text._Z20generate_multinomialPfiiPii,"ax",@progbits
	.align	128
        .global         _Z20generate_multinomialPfiiPii
        .type           _Z20generate_multinomialPfiiPii,@function
        .size           _Z20generate_multinomialPfiiPii,(.L_x_65 - _Z20generate_multinomialPfiiPii)
        .other          _Z20generate_multinomialPfiiPii,@"STO_CUDA_ENTRY STV_DEFAULT"
_Z20generate_multinomialPfiiPii:
.text._Z20generate_multinomialPfiiPii:
[----:B------:R-:W-:Y:S01]  /*0000*/  LDC R1, c[0x0][0x37c] ;  /* 0x0000df00ff017b82 */ /* 0x000fe20000000800 */
[----:B------:R-:W0:Y:S07]  /*0010*/  S2R R6, SR_TID.X ;  /* 0x0000000000067919 */ /* 0x000e2e0000002100 */
[----:B------:R-:W0:Y:S08]  /*0020*/  S2UR UR4, SR_CTAID.X ;  /* 0x00000000000479c3 */ /* 0x000e300000002500 */
[----:B------:R-:W0:Y:S08]  /*0030*/  LDC R3, c[0x0][0x360] ;  /* 0x0000d800ff037b82 */ /* 0x000e300000000800 */
[----:B------:R-:W1:Y:S01]  /*0040*/  LDC R0, c[0x0][0x38c] ;  /* 0x0000e300ff007b82 */ /* 0x000e620000000800 */
[----:B0-----:R-:W-:-:S02]  /*0050*/  IMAD R6, R3, UR4, R6 ;  /* 0x0000000403067c24 */ /* 0x001fc4000f8e0206 */
[----:B-1----:R-:W-:-:S05]  /*0060*/  IMAD.SHL.U32 R3, R0, 0x8, RZ ;  /* 0x0000000800037824 */ /* 0x002fca00078e00ff */
[----:B------:R-:W-:-:S13]  /*0070*/  ISETP.GE.AND P0, PT, R6, R3, PT ;  /* 0x000000030600720c */ /* 0x000fda0003f06270 */
[----:B------:R-:W-:Y:S05]  /*0080*/  @P0 EXIT ;  /* 0x000000000000094d */ /* 0x000fea0003800000 */
[----:B------:R-:W0:Y:S01]  /*0090*/  LDC.64 R2, c[0x0][0x380] ;  /* 0x0000e000ff027b82 */ /* 0x000e220000000a00 */
[----:B------:R-:W1:Y:S01]  /*00a0*/  LDCU.64 UR4, c[0x0][0x358] ;  /* 0x00006b00ff0477ac */ /* 0x000e620008000a00 */
[----:B0-----:R-:W-:-:S05]  /*00b0*/  IMAD.WIDE R2, R6, 0x4, R2 ;  /* 0x0000000406027825 */ /* 0x001fca00078e0202 */
[----:B-1----:R-:W2:Y:S02]  /*00c0*/  LDG.E R4, desc[UR4][R2.64] ;  /* 0x0000000402047981 */ /* 0x002ea4000c1e1900 */
[----:B--2---:R-:W0:Y:S02]  /*00d0*/  F2I.TRUNC.NTZ R4, R4 ;  /* 0x0000000400047305 */ /* 0x004e24000020f100 */
[----:B0-----:R-:W-:-:S13]  /*00e0*/  ISETP.GE.AND P0, PT, R4, 0x1, PT ;  /* 0x000000010400780c */ /* 0x001fda0003f06270 */
[----:B------:R-:W-:Y:S05]  /*00f0*/  @!P0 EXIT ;  /* 0x000000000000894d */ /* 0x000fea0003800000 */
[----:B------:R-:W-:Y:S01]  /*0100*/  IABS R8, R0 ;  /* 0x0000000000087213 */ /* 0x000fe20000000000 */
[----:B------:R-:W0:Y:S01]  /*0110*/  LDCU UR6, c[0x0][0x398] ;  /* 0x00007300ff0677ac */ /* 0x000e220008000800 */
[----:B------:R-:W-:Y:S01]  /*0120*/  IABS R10, R6 ;  /* 0x00000006000a7213 */ /* 0x000fe20000000000 */
[----:B------:R-:W-:Y:S01]  /*0130*/  HFMA2 R12, -RZ, RZ, -178.125, -3742 ;  /* 0xd991eb4fff0c7431 */ /* 0x000fe200000001ff */
[----:B------:R-:W1:Y:S01]  /*0140*/  I2F.RP R7, R8 ;  /* 0x0000000800077306 */ /* 0x000e620000209400 */
[----:B------:R-:W2:Y:S07]  /*0150*/  LDCU UR7, c[0x0][0x388] ;  /* 0x00007100ff0777ac */ /* 0x000eae0008000800 */
[----:B-1----:R-:W1:Y:S02]  /*0160*/  MUFU.RCP R7, R7 ;  /* 0x0000000700077308 */ /* 0x002e640000001000 */
[----:B-1----:R-:W-:-:S02]  /*0170*/  VIADD R4, R7, 0xffffffe ;  /* 0x0ffffffe07047836 */ /* 0x002fc40000000000 */
[----:B0-----:R-:W-:-:S04]  /*0180*/  VIADD R7, R6, UR6 ;  /* 0x0000000606077c36 */ /* 0x001fc80008000000 */
[----:B------:R0:W1:Y:S02]  /*0190*/  F2I.FTZ.U32.TRUNC.NTZ R5, R4 ;  /* 0x0000000400057305 */ /* 0x000064000021f000 */
[----:B0-----:R-:W-:Y:S01]  /*01a0*/  IMAD.MOV.U32 R4, RZ, RZ, RZ ;  /* 0x000000ffff047224 */ /* 0x001fe200078e00ff */
[----:B-1----:R-:W-:-:S05]  /*01b0*/  IADD3 R9, PT, PT, RZ, -R5, RZ ;  /* 0x80000005ff097210 */ /* 0x002fca0007ffe0ff */
[----:B------:R-:W-:-:S04]  /*01c0*/  IMAD R9, R9, R8, RZ ;  /* 0x0000000809097224 */ /* 0x000fc800078e02ff */
[----:B------:R-:W-:-:S04]  /*01d0*/  IMAD.HI.U32 R5, R5, R9, R4 ;  /* 0x0000000905057227 */ /* 0x000fc800078e0004 */
[----:B------:R-:W-:-:S04]  /*01e0*/  IMAD.MOV.U32 R9, RZ, RZ, R10 ;  /* 0x000000ffff097224 */ /* 0x000fc800078e000a */
[----:B------:R-:W-:-:S05]  /*01f0*/  IMAD.HI.U32 R5, R5, R9, RZ ;  /* 0x0000000905057227 */ /* 0x000fca00078e00ff */
[----:B------:R-:W-:-:S05]  /*0200*/  IADD3 R5, PT, PT, -R5, RZ, RZ ;  /* 0x000000ff05057210 */ /* 0x000fca0007ffe1ff */
[----:B------:R-:W-:-:S05]  /*0210*/  IMAD R5, R8, R5, R9 ;  /* 0x0000000508057224 */ /* 0x000fca00078e0209 */
[----:B------:R-:W-:-:S13]  /*0220*/  ISETP.GT.U32.AND P0, PT, R8, R5, PT ;  /* 0x000000050800720c */ /* 0x000fda0003f04070 */
[----:B------:R-:W-:Y:S01]  /*0230*/  @!P0 IMAD.IADD R5, R5, 0x1, -R8 ;  /* 0x0000000105058824 */ /* 0x000fe200078e0a08 */
[----:B------:R-:W-:-:S04]  /*0240*/  ISETP.GE.AND P0, PT, R6, RZ, PT ;  /* 0x000000ff0600720c */ /* 0x000fc80003f06270 */
[----:B------:R-:W-:-:S13]  /*0250*/  ISETP.GT.U32.AND P1, PT, R8, R5, PT ;  /* 0x000000050800720c */ /* 0x000fda0003f24070 */
[----:B------:R-:W-:Y:S01]  /*0260*/  @!P1 IMAD.IADD R5, R5, 0x1, -R8 ;  /* 0x0000000105059824 */ /* 0x000fe200078e0a08 */
[----:B------:R-:W-:Y:S02]  /*0270*/  ISETP.NE.AND P1, PT, R0, RZ, PT ;  /* 0x000000ff0000720c */ /* 0x000fe40003f25270 */
[C---:B------:R-:W-:Y:S02]  /*0280*/  LOP3.LUT R8, R7.reuse, 0xaad26b49, RZ, 0x3c, !PT ;  /* 0xaad26b4907087812 */ /* 0x040fe400078e3cff */
[----:B------:R-:W-:Y:S02]  /*0290*/  MOV R9, R5 ;  /* 0x0000000500097202 */ /* 0x000fe40000000f00 */
[----:B------:R-:W0:Y:S01]  /*02a0*/  LDC.64 R4, c[0x0][0x390] ;  /* 0x0000e400ff047b82 */ /* 0x000e220000000a00 */
[----:B------:R-:W-:Y:S02]  /*02b0*/  IMAD R15, R8, 0x4182bed5, RZ ;  /* 0x4182bed5080f7824 */ /* 0x000fe400078e02ff */
[----:B------:R-:W-:Y:S01]  /*02c0*/  @!P0 IMAD.MOV R9, RZ, RZ, -R9 ;  /* 0x000000ffff098224 */ /* 0x000fe200078e0a09 */
[----:B------:R-:W-:Y:S01]  /*02d0*/  ISETP.GT.AND P0, PT, R7, -0x1, PT ;  /* 0xffffffff0700780c */ /* 0x000fe20003f04270 */
[----:B------:R-:W-:-:S02]  /*02e0*/  VIADD R14, R15, 0x583f19 ;  /* 0x00583f190f0e7836 */ /* 0x000fc40000000000 */
[----:B------:R-:W-:Y:S01]  /*02f0*/  @!P1 LOP3.LUT R9, RZ, R0, RZ, 0x33, !PT ;  /* 0x00000000ff099212 */ /* 0x000fe200078e33ff */
[----:B------:R-:W-:Y:S01]  /*0300*/  IMAD.MOV.U32 R8, RZ, RZ, RZ ;  /* 0x000000ffff087224 */ /* 0x000fe200078e00ff */
[----:B------:R-:W-:-:S03]  /*0310*/  SEL R12, R12, 0x8bf16996, P0 ;  /* 0x8bf169960c0c7807 */ /* 0x000fc60000000000 */
[----:B------:R-:W-:Y:S01]  /*0320*/  IMAD.IADD R10, R6, 0x1, -R9 ;  /* 0x00000001060a7824 */ /* 0x000fe200078e0a09 */
[C---:B------:R-:W-:Y:S01]  /*0330*/  IADD3 R11, PT, PT, R12.reuse, 0x1f123bb5, RZ ;  /* 0x1f123bb50c0b7810 */ /* 0x040fe20007ffe0ff */
[----:B--2---:R-:W1:Y:S01]  /*0340*/  I2F.F64 R6, UR7 ;  /* 0x0000000700067d12 */ /* 0x004e620008201c00 */
[----:B------:R-:W-:Y:S01]  /*0350*/  IADD3 R13, PT, PT, R12, 0x64f0c9, R15 ;  /* 0x0064f0c90c0d7810 */ /* 0x000fe20007ffe00f */
[----:B------:R-:W-:Y:S01]  /*0360*/  IMAD R9, R10, UR7, R9 ;  /* 0x000000070a097c24 */ /* 0x000fe2000f8e0209 */
[----:B------:R-:W-:Y:S02]  /*0370*/  LOP3.LUT R10, R12, 0x5491333, RZ, 0x3c, !PT ;  /* 0x054913330c0a7812 */ /* 0x000fe400078e3cff */
[C---:B------:R-:W-:Y:S01]  /*0380*/  LOP3.LUT R12, R15.reuse, 0x159a55e5, RZ, 0x3c, !PT ;  /* 0x159a55e50f0c7812 */ /* 0x040fe200078e3cff */
[----:B------:R-:W-:-:S07]  /*0390*/  VIADD R15, R15, 0x75bcd15 ;  /* 0x075bcd150f0f7836 */ /* 0x000fce0000000000 */
.L_x_59:
[----:B------:R-:W-:Y:S01]  /*03a0*/  SHF.R.U32.HI R16, RZ, 0x2, R15 ;  /* 0x00000002ff107819 */ /* 0x000fe2000001160f */
[----:B------:R-:W-:Y:S01]  /*03b0*/  VIADD R13, R13, 0x587c5 ;  /* 0x000587c50d0d7836 */ /* 0x000fe20000000000 */
[----:B------:R-:W-:Y:S01]  /*03c0*/  MOV R23, 0x1 ;  /* 0x0000000100177802 */ /* 0x000fe20000000f00 */
[----:B------:R-:W-:Y:S01]  /*03d0*/  IMAD.MOV.U32 R18, RZ, RZ, 0x2f800000 ;  /* 0x2f800000ff127424 */ /* 0x000fe200078e00ff */
[----:B------:R-:W-:Y:S02]  /*03e0*/  LOP3.LUT R16, R16, R15, RZ, 0x3c, !PT ;  /* 0x0000000f10107212 */ /* 0x000fe400078e3cff */
[----:B------:R-:W-:-:S03]  /*03f0*/  SHF.L.U32 R15, R14, 0x4, RZ ;  /* 0x000000040e0f7819 */ /* 0x000fc600000006ff */
[----:B------:R-:W-:-:S05]  /*0400*/  IMAD.SHL.U32 R17, R16, 0x2, RZ ;  /* 0x0000000210117824 */ /* 0x000fca00078e00ff */
[----:B------:R-:W-:-:S04]  /*0410*/  LOP3.LUT R15, R14, R15, R17, 0x96, !PT ;  /* 0x0000000f0e0f7212 */ /* 0x000fc800078e9611 */
[----:B------:R-:W-:-:S04]  /*0420*/  LOP3.LUT R16, R15, R16, RZ, 0x3c, !PT ;  /* 0x000000100f107212 */ /* 0x000fc800078e3cff */
[----:B------:R-:W-:-:S04]  /*0430*/  IADD3 R15, PT, PT, R16, R13, RZ ;  /* 0x0000000d100f7210 */ /* 0x000fc80007ffe0ff */
[----:B------:R-:W-:-:S05]  /*0440*/  I2FP.F32.U32 R15, R15 ;  /* 0x0000000f000f7245 */ /* 0x000fca0000201000 */
[----:B------:R-:W-:-:S04]  /*0450*/  FFMA R15, R15, R18, 1.1641532182693481445e-10 ;  /* 0x2f0000000f0f7423 */ /* 0x000fc80000000012 */
[----:B------:R-:W-:-:S04]  /*0460*/  FADD R15, -R15, 1 ;  /* 0x3f8000000f0f7421 */ /* 0x000fc80000000100 */
[----:B------:R-:W1:Y:S02]  /*0470*/  F2F.F64.F32 R18, R15 ;  /* 0x0000000f00127310 */ /* 0x000e640000201800 */
[----:B-1----:R-:W-:-:S10]  /*0480*/  DMUL R18, R6, R18 ;  /* 0x0000001206127228 */ /* 0x002fd40000000000 */
[----:B------:R-:W1:Y:S02]  /*0490*/  F2I.F64.TRUNC R18, R18 ;  /* 0x0000001200127311 */ /* 0x000e64000030d100 */
[----:B-1----:R-:W-:-:S04]  /*04a0*/  IMAD R21, R18, R0, R9 ;  /* 0x0000000012157224 */ /* 0x002fc800078e0209 */
[----:B0-----:R-:W-:-:S05]  /*04b0*/  IMAD.WIDE R20, R21, 0x4, R4 ;  /* 0x0000000415147825 */ /* 0x001fca00078e0204 */
[----:B------:R2:W-:Y:S04]  /*04c0*/  REDG.E.ADD.STRONG.GPU desc[UR4][R20.64], R23 ;  /* 0x000000171400798e */ /* 0x0005e8000c12e104 */
[----:B------:R-:W3:Y:S01]  /*04d0*/  LDG.E R17, desc[UR4][R2.64] ;  /* 0x0000000402117981 */ /* 0x000ee2000c1e1900 */
[----:B------:R-:W-:Y:S01]  /*04e0*/  VIADD R8, R8, 0x1 ;  /* 0x0000000108087836 */ /* 0x000fe20000000000 */
[----:B------:R-:W-:Y:S01]  /*04f0*/  MOV R15, R12 ;  /* 0x0000000c000f7202 */ /* 0x000fe20000000f00 */
[----:B------:R-:W-:Y:S01]  /*0500*/  IMAD.MOV.U32 R12, RZ, RZ, R11 ;  /* 0x000000ffff0c7224 */ /* 0x000fe200078e000b */
[----:B------:R-:W-:Y:S01]  /*0510*/  MOV R11, R10 ;  /* 0x0000000a000b7202 */ /* 0x000fe20000000f00 */
[----:B------:R-:W-:Y:S01]  /*0520*/  IMAD.MOV.U32 R10, RZ, RZ, R14 ;  /* 0x000000ffff0a7224 */ /* 0x000fe200078e000e */
[----:B------:R-:W-:Y:S01]  /*0530*/  MOV R14, R16 ;  /* 0x00000010000e7202 */ /* 0x000fe20000000f00 */
[----:B---3--:R-:W0:Y:S02]  /*0540*/  F2I.TRUNC.NTZ R17, R17 ;  /* 0x0000001100117305 */ /* 0x008e24000020f100 */
[----:B0-----:R-:W-:-:S13]  /*0550*/  ISETP.GE.AND P0, PT, R8, R17, PT ;  /* 0x000000110800720c */ /* 0x001fda0003f06270 */
[----:B--2---:R-:W-:Y:S05]  /*0560*/  @!P0 BRA `(.L_x_59) ;  /* 0xfffffffc008c8947 */ /* 0x004fea000383ffff */
[----:B------:R-:W-:Y:S05]  /*0570*/  EXIT ;  /* 0x000000000000794d */ /* 0x000fea0003800000 */
.L_x_60:
        /* <DEDUP_REMOVED lines=16> */
.L_x_65:


//--------------------- .nv.global.init           --------------------------
	.section	.nv.global.init,"aw",@progbits
	.align	4
.nv.global.init:
	.type		mrg32k3aM1SubSeq,@object
	.size		mrg32k3aM1SubSeq,(mrg32k3aM2SubSeq - mrg32k3aM1SubSeq)
mrg32k3aM1SubSeq:
        /*0000*/ 	.byte	0x0b, 0xcc, 0xee, 0x04, 0x73, 0x29, 0x8b, 0x6f, 0xf6, 0x53, 0x03, 0xf6, 0x23, 0xf6, 0xea, 0xda
        /* <DEDUP_REMOVED lines=125> */
	.type		mrg32k3aM2SubSeq,@object
	.size		mrg32k3aM2SubSeq,(mrg32k3aM1 - mrg32k3aM2SubSeq)
mrg32k3aM2SubSeq:
        /* <DEDUP_REMOVED lines=126> */
	.type		mrg32k3aM1,@object
	.size		mrg32k3aM1,(mrg32k3aM1Seq - mrg32k3aM1)
mrg32k3aM1:
        /* <DEDUP_REMOVED lines=144> */
	.type		mrg32k3aM1Seq,@object
	.size		mrg32k3aM1Seq,(mrg32k3aM2 - mrg32k3aM1Seq)
mrg32k3aM1Seq:
        /* <DEDUP_REMOVED lines=144> */
	.type		mrg32k3aM2,@object
	.size		mrg32k3aM2,(mrg32k3aM2Seq - mrg32k3aM2)
mrg32k3aM2:
        /* <DEDUP_REMOVED lines=144> */
	.type		mrg32k3aM2Seq,@object
	.size		mrg32k3aM2Seq,(precalc_xorwow_matrix - mrg32k3aM2Seq)
mrg32k3aM2Seq:
        /* <DEDUP_REMOVED lines=144> */
	.type		precalc_xorwow_matrix,@object
	.size		precalc_xorwow_matrix,(precalc_xorwow_offset_matrix - precalc_xorwow_matrix)
precalc_xorwow_matrix:
        /* <DEDUP_REMOVED lines=6400> */
	.type		precalc_xorwow_offset_matrix,@object
	.size		precalc_xorwow_offset_matrix,(.L_1 - precalc_xorwow_offset_matrix)
precalc_xorwow_offset_matrix:
        /* <DEDUP_REMOVED lines=6400> */
.L_1:


//--------------------- .nv.shared.reserved.0     --------------------------
	.section	.nv.shared.reserved.0,"aw",@nobits
	.weak		__nv_reservedSMEM_offset_0_alias
	.size		__nv_reservedSMEM_offset_0_alias, 0, 64
	.other		__nv_reservedSMEM_offset_0_alias,@"STO_CUDA_RESERVED_SHARED STV_DEFAULT"
__nv_reservedSMEM_offset_0_alias:
	.zero		0
	.zero		64


//--------------------- .nv.constant0._Z12sumAlongAxisPiPfiii --------------------------
	.section	.nv.constant0._Z12sumAlongAxisPiPfiii,"a",@progbits
	.sectionflags	@""
	.align	4
.nv.constant0._Z12sumAlongAxisPiPfiii:
	.zero		924


//--------------------- .nv.constant0._Z20add_one_omm_paralleliiPfS_ --------------------------
	.section	.nv.constant0._Z20add_one_omm_paralleliiPfS_,"a",@progbits
	.sectionflags	@""
	.align	4
.nv.constant0._Z20add_one_omm_paralleliiPfS_:
	.zero		920


//--------------------- .nv.constant0._Z28photon_transduction_paralleliiiPfPiS_ --------------------------
	.section	.nv.constant0._Z28photon_transduction_paralleliiiPfPiS_,"a",@progbits
	.sectionflags	@""
	.align	4
.nv.constant0._Z28photon_transduction_paralleliiiPfPiS_:
	.zero		936


//--------------------- .nv.constant0._Z20generate_multinomialPfiiPii --------------------------
	.section	.nv.constant0._Z20generate_multinomialPfiiPii,"a",@progbits
	.sectionflags	@""
	.align	4
.nv.constant0._Z20generate_multinomialPfiiPii:
	.zero		924


//--------------------- SYMBOLS --------------------------

	.type		.nv.reservedSmem.offset0,@object
	.size		.nv.reservedSmem.offset0,0x4
